//
// Generated by NVIDIA NVVM Compiler
//
// Compiler Build ID: CL-36424714
// Cuda compilation tools, release 13.0, V13.0.88
// Based on NVVM 20.0.0
//

.version 9.0
.target sm_100
.address_size 64

	// .globl	_Z11init_curandP17curandStateXORWOWmii
.global .align 4 .b8 precalc_xorwow_matrix[102400];
.global .align 4 .b8 precalc_xorwow_offset_matrix[102400];
.global .align 4 .b8 mrg32k3aM1[2304];
.global .align 4 .b8 mrg32k3aM2[2304];
.global .align 4 .b8 mrg32k3aM1SubSeq[2016];
.global .align 4 .b8 mrg32k3aM2SubSeq[2016];
.global .align 4 .b8 mrg32k3aM1Seq[2304];
.global .align 4 .b8 mrg32k3aM2Seq[2304];
.const .align 8 .b8 __cr_lgamma_table[72];
.global .align 4 .b8 __cudart_i2opi_f[24] = {65, 144, 67, 60, 153, 149, 98, 219, 192, 221, 52, 245, 209, 87, 39, 252, 41, 21, 68, 78, 110, 131, 249, 162};

.visible .entry _Z11init_curandP17curandStateXORWOWmii(
	.param .u64 .ptr .align 1 _Z11init_curandP17curandStateXORWOWmii_param_0,
	.param .u64 _Z11init_curandP17curandStateXORWOWmii_param_1,
	.param .u32 _Z11init_curandP17curandStateXORWOWmii_param_2,
	.param .u32 _Z11init_curandP17curandStateXORWOWmii_param_3
)
{
	.reg .pred 	%p<27>;
	.reg .b32 	%r<422>;
	.reg .b64 	%rd<19>;

	ld.param.u64 	%rd8, [_Z11init_curandP17curandStateXORWOWmii_param_0];
	ld.param.u64 	%rd9, [_Z11init_curandP17curandStateXORWOWmii_param_1];
	ld.param.u32 	%r183, [_Z11init_curandP17curandStateXORWOWmii_param_2];
	ld.param.u32 	%r184, [_Z11init_curandP17curandStateXORWOWmii_param_3];
	mov.u32 	%r186, %ctaid.x;
	mov.u32 	%r187, %ntid.x;
	mov.u32 	%r188, %tid.x;
	mad.lo.s32 	%r189, %r186, %r187, %r188;
	mov.u32 	%r190, %ctaid.y;
	mov.u32 	%r191, %ntid.y;
	mov.u32 	%r192, %tid.y;
	mad.lo.s32 	%r193, %r190, %r191, %r192;
	mad.lo.s32 	%r1, %r183, %r193, %r189;
	setp.ge.s32 	%p1, %r189, %r183;
	setp.ge.s32 	%p2, %r193, %r184;
	or.pred  	%p3, %p1, %p2;
	@%p3 bra 	$L__BB0_44;
	cvta.to.global.u64 	%rd10, %rd8;
	cvt.s64.s32 	%rd18, %r1;
	mul.wide.s32 	%rd11, %r1, 48;
	add.s64 	%rd2, %rd10, %rd11;
	cvt.u32.u64 	%r195, %rd9;
	xor.b32  	%r196, %r195, -1429050551;
	mul.lo.s32 	%r197, %r196, 1099087573;
	{ .reg .b32 tmp; mov.b64 {tmp, %r198}, %rd9; }
	xor.b32  	%r199, %r198, -136515619;
	mul.lo.s32 	%r200, %r199, -1703105765;
	add.s32 	%r201, %r197, %r200;
	add.s32 	%r202, %r201, 6615241;
	add.s32 	%r203, %r197, 123456789;
	st.global.v2.u32 	[%rd2], {%r202, %r203};
	xor.b32  	%r204, %r197, 362436069;
	add.s32 	%r205, %r200, 521288629;
	st.global.v2.u32 	[%rd2+8], {%r204, %r205};
	xor.b32  	%r206, %r200, 88675123;
	add.s32 	%r207, %r197, 5783321;
	st.global.v2.u32 	[%rd2+16], {%r206, %r207};
	setp.eq.s32 	%p4, %r1, 0;
	@%p4 bra 	$L__BB0_43;
	mov.b32 	%r328, 0;
$L__BB0_3:
	and.b64  	%rd4, %rd18, 3;
	setp.eq.s64 	%p5, %rd4, 0;
	@%p5 bra 	$L__BB0_42;
	mul.wide.u32 	%rd12, %r328, 3200;
	mov.u64 	%rd13, precalc_xorwow_matrix;
	add.s64 	%rd5, %rd13, %rd12;
	cvt.u32.u64 	%r3, %rd4;
	mov.b32 	%r329, 0;
$L__BB0_5:
	mov.b32 	%r342, 0;
	mov.u32 	%r343, %r342;
	mov.u32 	%r344, %r342;
	mov.u32 	%r345, %r342;
	mov.u32 	%r346, %r342;
	mov.u32 	%r335, %r342;
$L__BB0_6:
	mul.wide.u32 	%rd14, %r335, 4;
	add.s64 	%rd15, %rd2, %rd14;
	ld.global.u32 	%r11, [%rd15+4];
	shl.b32 	%r12, %r335, 5;
	mov.b32 	%r341, 0;
$L__BB0_7:
	.pragma "nounroll";
	shr.u32 	%r212, %r11, %r341;
	and.b32  	%r213, %r212, 1;
	setp.eq.b32 	%p6, %r213, 1;
	not.pred 	%p7, %p6;
	add.s32 	%r214, %r12, %r341;
	mul.lo.s32 	%r215, %r214, 5;
	mul.wide.u32 	%rd16, %r215, 4;
	add.s64 	%rd6, %rd5, %rd16;
	@%p7 bra 	$L__BB0_9;
	ld.global.u32 	%r216, [%rd6];
	xor.b32  	%r346, %r346, %r216;
	ld.global.u32 	%r217, [%rd6+4];
	xor.b32  	%r345, %r345, %r217;
	ld.global.u32 	%r218, [%rd6+8];
	xor.b32  	%r344, %r344, %r218;
	ld.global.u32 	%r219, [%rd6+12];
	xor.b32  	%r343, %r343, %r219;
	ld.global.u32 	%r220, [%rd6+16];
	xor.b32  	%r342, %r342, %r220;
$L__BB0_9:
	and.b32  	%r222, %r212, 2;
	setp.eq.s32 	%p8, %r222, 0;
	@%p8 bra 	$L__BB0_11;
	ld.global.u32 	%r223, [%rd6+20];
	xor.b32  	%r346, %r346, %r223;
	ld.global.u32 	%r224, [%rd6+24];
	xor.b32  	%r345, %r345, %r224;
	ld.global.u32 	%r225, [%rd6+28];
	xor.b32  	%r344, %r344, %r225;
	ld.global.u32 	%r226, [%rd6+32];
	xor.b32  	%r343, %r343, %r226;
	ld.global.u32 	%r227, [%rd6+36];
	xor.b32  	%r342, %r342, %r227;
$L__BB0_11:
	and.b32  	%r229, %r212, 4;
	setp.eq.s32 	%p9, %r229, 0;
	@%p9 bra 	$L__BB0_13;
	ld.global.u32 	%r230, [%rd6+40];
	xor.b32  	%r346, %r346, %r230;
	ld.global.u32 	%r231, [%rd6+44];
	xor.b32  	%r345, %r345, %r231;
	ld.global.u32 	%r232, [%rd6+48];
	xor.b32  	%r344, %r344, %r232;
	ld.global.u32 	%r233, [%rd6+52];
	xor.b32  	%r343, %r343, %r233;
	ld.global.u32 	%r234, [%rd6+56];
	xor.b32  	%r342, %r342, %r234;
$L__BB0_13:
	and.b32  	%r236, %r212, 8;
	setp.eq.s32 	%p10, %r236, 0;
	@%p10 bra 	$L__BB0_15;
	ld.global.u32 	%r237, [%rd6+60];
	xor.b32  	%r346, %r346, %r237;
	ld.global.u32 	%r238, [%rd6+64];
	xor.b32  	%r345, %r345, %r238;
	ld.global.u32 	%r239, [%rd6+68];
	xor.b32  	%r344, %r344, %r239;
	ld.global.u32 	%r240, [%rd6+72];
	xor.b32  	%r343, %r343, %r240;
	ld.global.u32 	%r241, [%rd6+76];
	xor.b32  	%r342, %r342, %r241;
$L__BB0_15:
	and.b32  	%r243, %r212, 16;
	setp.eq.s32 	%p11, %r243, 0;
	@%p11 bra 	$L__BB0_17;
	ld.global.u32 	%r244, [%rd6+80];
	xor.b32  	%r346, %r346, %r244;
	ld.global.u32 	%r245, [%rd6+84];
	xor.b32  	%r345, %r345, %r245;
	ld.global.u32 	%r246, [%rd6+88];
	xor.b32  	%r344, %r344, %r246;
	ld.global.u32 	%r247, [%rd6+92];
	xor.b32  	%r343, %r343, %r247;
	ld.global.u32 	%r248, [%rd6+96];
	xor.b32  	%r342, %r342, %r248;
$L__BB0_17:
	and.b32  	%r250, %r212, 32;
	setp.eq.s32 	%p12, %r250, 0;
	@%p12 bra 	$L__BB0_19;
	ld.global.u32 	%r251, [%rd6+100];
	xor.b32  	%r346, %r346, %r251;
	ld.global.u32 	%r252, [%rd6+104];
	xor.b32  	%r345, %r345, %r252;
	ld.global.u32 	%r253, [%rd6+108];
	xor.b32  	%r344, %r344, %r253;
	ld.global.u32 	%r254, [%rd6+112];
	xor.b32  	%r343, %r343, %r254;
	ld.global.u32 	%r255, [%rd6+116];
	xor.b32  	%r342, %r342, %r255;
$L__BB0_19:
	and.b32  	%r257, %r212, 64;
	setp.eq.s32 	%p13, %r257, 0;
	@%p13 bra 	$L__BB0_21;
	ld.global.u32 	%r258, [%rd6+120];
	xor.b32  	%r346, %r346, %r258;
	ld.global.u32 	%r259, [%rd6+124];
	xor.b32  	%r345, %r345, %r259;
	ld.global.u32 	%r260, [%rd6+128];
	xor.b32  	%r344, %r344, %r260;
	ld.global.u32 	%r261, [%rd6+132];
	xor.b32  	%r343, %r343, %r261;
	ld.global.u32 	%r262, [%rd6+136];
	xor.b32  	%r342, %r342, %r262;
$L__BB0_21:
	and.b32  	%r264, %r212, 128;
	setp.eq.s32 	%p14, %r264, 0;
	@%p14 bra 	$L__BB0_23;
	ld.global.u32 	%r265, [%rd6+140];
	xor.b32  	%r346, %r346, %r265;
	ld.global.u32 	%r266, [%rd6+144];
	xor.b32  	%r345, %r345, %r266;
	ld.global.u32 	%r267, [%rd6+148];
	xor.b32  	%r344, %r344, %r267;
	ld.global.u32 	%r268, [%rd6+152];
	xor.b32  	%r343, %r343, %r268;
	ld.global.u32 	%r269, [%rd6+156];
	xor.b32  	%r342, %r342, %r269;
$L__BB0_23:
	and.b32  	%r271, %r212, 256;
	setp.eq.s32 	%p15, %r271, 0;
	@%p15 bra 	$L__BB0_25;
	ld.global.u32 	%r272, [%rd6+160];
	xor.b32  	%r346, %r346, %r272;
	ld.global.u32 	%r273, [%rd6+164];
	xor.b32  	%r345, %r345, %r273;
	ld.global.u32 	%r274, [%rd6+168];
	xor.b32  	%r344, %r344, %r274;
	ld.global.u32 	%r275, [%rd6+172];
	xor.b32  	%r343, %r343, %r275;
	ld.global.u32 	%r276, [%rd6+176];
	xor.b32  	%r342, %r342, %r276;
$L__BB0_25:
	and.b32  	%r278, %r212, 512;
	setp.eq.s32 	%p16, %r278, 0;
	@%p16 bra 	$L__BB0_27;
	ld.global.u32 	%r279, [%rd6+180];
	xor.b32  	%r346, %r346, %r279;
	ld.global.u32 	%r280, [%rd6+184];
	xor.b32  	%r345, %r345, %r280;
	ld.global.u32 	%r281, [%rd6+188];
	xor.b32  	%r344, %r344, %r281;
	ld.global.u32 	%r282, [%rd6+192];
	xor.b32  	%r343, %r343, %r282;
	ld.global.u32 	%r283, [%rd6+196];
	xor.b32  	%r342, %r342, %r283;
$L__BB0_27:
	and.b32  	%r285, %r212, 1024;
	setp.eq.s32 	%p17, %r285, 0;
	@%p17 bra 	$L__BB0_29;
	ld.global.u32 	%r286, [%rd6+200];
	xor.b32  	%r346, %r346, %r286;
	ld.global.u32 	%r287, [%rd6+204];
	xor.b32  	%r345, %r345, %r287;
	ld.global.u32 	%r288, [%rd6+208];
	xor.b32  	%r344, %r344, %r288;
	ld.global.u32 	%r289, [%rd6+212];
	xor.b32  	%r343, %r343, %r289;
	ld.global.u32 	%r290, [%rd6+216];
	xor.b32  	%r342, %r342, %r290;
$L__BB0_29:
	and.b32  	%r292, %r212, 2048;
	setp.eq.s32 	%p18, %r292, 0;
	@%p18 bra 	$L__BB0_31;
	ld.global.u32 	%r293, [%rd6+220];
	xor.b32  	%r346, %r346, %r293;
	ld.global.u32 	%r294, [%rd6+224];
	xor.b32  	%r345, %r345, %r294;
	ld.global.u32 	%r295, [%rd6+228];
	xor.b32  	%r344, %r344, %r295;
	ld.global.u32 	%r296, [%rd6+232];
	xor.b32  	%r343, %r343, %r296;
	ld.global.u32 	%r297, [%rd6+236];
	xor.b32  	%r342, %r342, %r297;
$L__BB0_31:
	and.b32  	%r299, %r212, 4096;
	setp.eq.s32 	%p19, %r299, 0;
	@%p19 bra 	$L__BB0_33;
	ld.global.u32 	%r300, [%rd6+240];
	xor.b32  	%r346, %r346, %r300;
	ld.global.u32 	%r301, [%rd6+244];
	xor.b32  	%r345, %r345, %r301;
	ld.global.u32 	%r302, [%rd6+248];
	xor.b32  	%r344, %r344, %r302;
	ld.global.u32 	%r303, [%rd6+252];
	xor.b32  	%r343, %r343, %r303;
	ld.global.u32 	%r304, [%rd6+256];
	xor.b32  	%r342, %r342, %r304;
$L__BB0_33:
	and.b32  	%r306, %r212, 8192;
	setp.eq.s32 	%p20, %r306, 0;
	@%p20 bra 	$L__BB0_35;
	ld.global.u32 	%r307, [%rd6+260];
	xor.b32  	%r346, %r346, %r307;
	ld.global.u32 	%r308, [%rd6+264];
	xor.b32  	%r345, %r345, %r308;
	ld.global.u32 	%r309, [%rd6+268];
	xor.b32  	%r344, %r344, %r309;
	ld.global.u32 	%r310, [%rd6+272];
	xor.b32  	%r343, %r343, %r310;
	ld.global.u32 	%r311, [%rd6+276];
	xor.b32  	%r342, %r342, %r311;
$L__BB0_35:
	and.b32  	%r313, %r212, 16384;
	setp.eq.s32 	%p21, %r313, 0;
	@%p21 bra 	$L__BB0_37;
	ld.global.u32 	%r314, [%rd6+280];
	xor.b32  	%r346, %r346, %r314;
	ld.global.u32 	%r315, [%rd6+284];
	xor.b32  	%r345, %r345, %r315;
	ld.global.u32 	%r316, [%rd6+288];
	xor.b32  	%r344, %r344, %r316;
	ld.global.u32 	%r317, [%rd6+292];
	xor.b32  	%r343, %r343, %r317;
	ld.global.u32 	%r318, [%rd6+296];
	xor.b32  	%r342, %r342, %r318;
$L__BB0_37:
	and.b32  	%r320, %r212, 32768;
	setp.eq.s32 	%p22, %r320, 0;
	@%p22 bra 	$L__BB0_39;
	ld.global.u32 	%r321, [%rd6+300];
	xor.b32  	%r346, %r346, %r321;
	ld.global.u32 	%r322, [%rd6+304];
	xor.b32  	%r345, %r345, %r322;
	ld.global.u32 	%r323, [%rd6+308];
	xor.b32  	%r344, %r344, %r323;
	ld.global.u32 	%r324, [%rd6+312];
	xor.b32  	%r343, %r343, %r324;
	ld.global.u32 	%r325, [%rd6+316];
	xor.b32  	%r342, %r342, %r325;
$L__BB0_39:
	add.s32 	%r341, %r341, 16;
	setp.ne.s32 	%p23, %r341, 32;
	@%p23 bra 	$L__BB0_7;
	mad.lo.s32 	%r326, %r335, -31, %r12;
	add.s32 	%r335, %r326, 1;
	setp.ne.s32 	%p24, %r335, 5;
	@%p24 bra 	$L__BB0_6;
	st.global.u32 	[%rd2+4], %r346;
	st.global.u32 	[%rd2+8], %r345;
	st.global.u32 	[%rd2+12], %r344;
	st.global.u32 	[%rd2+16], %r343;
	st.global.u32 	[%rd2+20], %r342;
	add.s32 	%r329, %r329, 1;
	setp.lt.u32 	%p25, %r329, %r3;
	@%p25 bra 	$L__BB0_5;
$L__BB0_42:
	shr.u64 	%rd7, %rd18, 2;
	add.s32 	%r328, %r328, 1;
	setp.gt.u64 	%p26, %rd18, 3;
	mov.u64 	%rd18, %rd7;
	@%p26 bra 	$L__BB0_3;
$L__BB0_43:
	mov.b32 	%r327, 0;
	st.global.v2.u32 	[%rd2+24], {%r327, %r327};
	st.global.u32 	[%rd2+32], %r327;
	mov.b64 	%rd17, 0;
	st.global.u64 	[%rd2+40], %rd17;
$L__BB0_44:
	ret;

}
	// .globl	_Z4gradPfS_S_ffii
.visible .entry _Z4gradPfS_S_ffii(
	.param .u64 .ptr .align 1 _Z4gradPfS_S_ffii_param_0,
	.param .u64 .ptr .align 1 _Z4gradPfS_S_ffii_param_1,
	.param .u64 .ptr .align 1 _Z4gradPfS_S_ffii_param_2,
	.param .f32 _Z4gradPfS_S_ffii_param_3,
	.param .f32 _Z4gradPfS_S_ffii_param_4,
	.param .u32 _Z4gradPfS_S_ffii_param_5,
	.param .u32 _Z4gradPfS_S_ffii_param_6
)
{
	.reg .pred 	%p<4>;
	.reg .b32 	%r<29>;
	.reg .b32 	%f<11>;
	.reg .b64 	%rd<18>;
	.reg .b64 	%fd<9>;

	ld.param.u64 	%rd1, [_Z4gradPfS_S_ffii_param_0];
	ld.param.u64 	%rd2, [_Z4gradPfS_S_ffii_param_1];
	ld.param.u64 	%rd3, [_Z4gradPfS_S_ffii_param_2];
	ld.param.f32 	%f1, [_Z4gradPfS_S_ffii_param_3];
	ld.param.f32 	%f2, [_Z4gradPfS_S_ffii_param_4];
	ld.param.u32 	%r3, [_Z4gradPfS_S_ffii_param_5];
	ld.param.u32 	%r5, [_Z4gradPfS_S_ffii_param_6];
	mov.u32 	%r6, %ctaid.x;
	mov.u32 	%r7, %ntid.x;
	mov.u32 	%r8, %tid.x;
	mad.lo.s32 	%r1, %r6, %r7, %r8;
	mov.u32 	%r9, %ctaid.y;
	mov.u32 	%r10, %ntid.y;
	mov.u32 	%r11, %tid.y;
	mad.lo.s32 	%r12, %r9, %r10, %r11;
	setp.ge.s32 	%p1, %r1, %r3;
	setp.ge.s32 	%p2, %r12, %r5;
	or.pred  	%p3, %p1, %p2;
	@%p3 bra 	$L__BB1_2;
	cvta.to.global.u64 	%rd4, %rd1;
	cvta.to.global.u64 	%rd5, %rd2;
	cvta.to.global.u64 	%rd6, %rd3;
	mul.lo.s32 	%r13, %r3, %r12;
	add.s32 	%r14, %r13, %r1;
	add.s32 	%r15, %r1, %r3;
	add.s32 	%r16, %r15, -1;
	rem.s32 	%r17, %r16, %r3;
	add.s32 	%r18, %r17, %r13;
	add.s32 	%r19, %r1, 1;
	rem.s32 	%r20, %r19, %r3;
	add.s32 	%r21, %r20, %r13;
	add.s32 	%r22, %r12, %r5;
	add.s32 	%r23, %r22, -1;
	rem.u32 	%r24, %r23, %r5;
	mad.lo.s32 	%r25, %r24, %r3, %r1;
	add.s32 	%r26, %r12, 1;
	rem.u32 	%r27, %r26, %r5;
	mad.lo.s32 	%r28, %r27, %r3, %r1;
	mul.wide.s32 	%rd7, %r21, 4;
	add.s64 	%rd8, %rd4, %rd7;
	ld.global.f32 	%f3, [%rd8];
	mul.wide.s32 	%rd9, %r18, 4;
	add.s64 	%rd10, %rd4, %rd9;
	ld.global.f32 	%f4, [%rd10];
	sub.f32 	%f5, %f3, %f4;
	cvt.f64.f32 	%fd1, %f5;
	cvt.f64.f32 	%fd2, %f1;
	add.f64 	%fd3, %fd2, %fd2;
	div.rn.f64 	%fd4, %fd1, %fd3;
	cvt.rn.f32.f64 	%f6, %fd4;
	mul.wide.s32 	%rd11, %r14, 4;
	add.s64 	%rd12, %rd5, %rd11;
	st.global.f32 	[%rd12], %f6;
	mul.wide.s32 	%rd13, %r28, 4;
	add.s64 	%rd14, %rd4, %rd13;
	ld.global.f32 	%f7, [%rd14];
	mul.wide.s32 	%rd15, %r25, 4;
	add.s64 	%rd16, %rd4, %rd15;
	ld.global.f32 	%f8, [%rd16];
	sub.f32 	%f9, %f7, %f8;
	cvt.f64.f32 	%fd5, %f9;
	cvt.f64.f32 	%fd6, %f2;
	add.f64 	%fd7, %fd6, %fd6;
	div.rn.f64 	%fd8, %fd5, %fd7;
	cvt.rn.f32.f64 	%f10, %fd8;
	add.s64 	%rd17, %rd6, %rd11;
	st.global.f32 	[%rd17], %f10;
$L__BB1_2:
	ret;

}
	// .globl	_Z7laplacePfS_ffii
.visible .entry _Z7laplacePfS_ffii(
	.param .u64 .ptr .align 1 _Z7laplacePfS_ffii_param_0,
	.param .u64 .ptr .align 1 _Z7laplacePfS_ffii_param_1,
	.param .f32 _Z7laplacePfS_ffii_param_2,
	.param .f32 _Z7laplacePfS_ffii_param_3,
	.param .u32 _Z7laplacePfS_ffii_param_4,
	.param .u32 _Z7laplacePfS_ffii_param_5
)
{
	.reg .pred 	%p<4>;
	.reg .b32 	%r<29>;
	.reg .b32 	%f<13>;
	.reg .b64 	%rd<16>;
	.reg .b64 	%fd<12>;

	ld.param.u64 	%rd1, [_Z7laplacePfS_ffii_param_0];
	ld.param.u64 	%rd2, [_Z7laplacePfS_ffii_param_1];
	ld.param.f32 	%f1, [_Z7laplacePfS_ffii_param_2];
	ld.param.f32 	%f2, [_Z7laplacePfS_ffii_param_3];
	ld.param.u32 	%r3, [_Z7laplacePfS_ffii_param_4];
	ld.param.u32 	%r5, [_Z7laplacePfS_ffii_param_5];
	mov.u32 	%r6, %ctaid.x;
	mov.u32 	%r7, %ntid.x;
	mov.u32 	%r8, %tid.x;
	mad.lo.s32 	%r1, %r6, %r7, %r8;
	mov.u32 	%r9, %ctaid.y;
	mov.u32 	%r10, %ntid.y;
	mov.u32 	%r11, %tid.y;
	mad.lo.s32 	%r12, %r9, %r10, %r11;
	setp.ge.s32 	%p1, %r1, %r3;
	setp.ge.s32 	%p2, %r12, %r5;
	or.pred  	%p3, %p1, %p2;
	@%p3 bra 	$L__BB2_2;
	cvta.to.global.u64 	%rd3, %rd1;
	cvta.to.global.u64 	%rd4, %rd2;
	mul.lo.s32 	%r13, %r3, %r12;
	add.s32 	%r14, %r13, %r1;
	add.s32 	%r15, %r1, %r3;
	add.s32 	%r16, %r15, -1;
	rem.s32 	%r17, %r16, %r3;
	add.s32 	%r18, %r17, %r13;
	add.s32 	%r19, %r1, 1;
	rem.s32 	%r20, %r19, %r3;
	add.s32 	%r21, %r20, %r13;
	add.s32 	%r22, %r12, %r5;
	add.s32 	%r23, %r22, -1;
	rem.u32 	%r24, %r23, %r5;
	mad.lo.s32 	%r25, %r24, %r3, %r1;
	add.s32 	%r26, %r12, 1;
	rem.u32 	%r27, %r26, %r5;
	mad.lo.s32 	%r28, %r27, %r3, %r1;
	mul.wide.s32 	%rd5, %r25, 4;
	add.s64 	%rd6, %rd3, %rd5;
	ld.global.f32 	%f3, [%rd6];
	mul.wide.s32 	%rd7, %r28, 4;
	add.s64 	%rd8, %rd3, %rd7;
	ld.global.f32 	%f4, [%rd8];
	add.f32 	%f5, %f3, %f4;
	cvt.f64.f32 	%fd1, %f5;
	mul.wide.s32 	%rd9, %r14, 4;
	add.s64 	%rd10, %rd3, %rd9;
	ld.global.f32 	%f6, [%rd10];
	cvt.f64.f32 	%fd2, %f6;
	add.f64 	%fd3, %fd2, %fd2;
	sub.f64 	%fd4, %fd1, %fd3;
	mul.f32 	%f7, %f1, %f1;
	cvt.f64.f32 	%fd5, %f7;
	div.rn.f64 	%fd6, %fd4, %fd5;
	mul.wide.s32 	%rd11, %r18, 4;
	add.s64 	%rd12, %rd3, %rd11;
	ld.global.f32 	%f8, [%rd12];
	mul.wide.s32 	%rd13, %r21, 4;
	add.s64 	%rd14, %rd3, %rd13;
	ld.global.f32 	%f9, [%rd14];
	add.f32 	%f10, %f8, %f9;
	cvt.f64.f32 	%fd7, %f10;
	sub.f64 	%fd8, %fd7, %fd3;
	mul.f32 	%f11, %f2, %f2;
	cvt.f64.f32 	%fd9, %f11;
	div.rn.f64 	%fd10, %fd8, %fd9;
	add.f64 	%fd11, %fd6, %fd10;
	cvt.rn.f32.f64 	%f12, %fd11;
	add.s64 	%rd15, %rd4, %rd9;
	st.global.f32 	[%rd15], %f12;
$L__BB2_2:
	ret;

}
	// .globl	_Z9get_thetaPfS_S_ii
.visible .entry _Z9get_thetaPfS_S_ii(
	.param .u64 .ptr .align 1 _Z9get_thetaPfS_S_ii_param_0,
	.param .u64 .ptr .align 1 _Z9get_thetaPfS_S_ii_param_1,
	.param .u64 .ptr .align 1 _Z9get_thetaPfS_S_ii_param_2,
	.param .u32 _Z9get_thetaPfS_S_ii_param_3,
	.param .u32 _Z9get_thetaPfS_S_ii_param_4
)
{
	.reg .pred 	%p<17>;
	.reg .b32 	%r<17>;
	.reg .b32 	%f<64>;
	.reg .b64 	%rd<11>;
	.reg .b64 	%fd<5>;

	ld.param.u64 	%rd3, [_Z9get_thetaPfS_S_ii_param_0];
	ld.param.u64 	%rd4, [_Z9get_thetaPfS_S_ii_param_1];
	ld.param.u64 	%rd5, [_Z9get_thetaPfS_S_ii_param_2];
	ld.param.u32 	%r3, [_Z9get_thetaPfS_S_ii_param_3];
	ld.param.u32 	%r4, [_Z9get_thetaPfS_S_ii_param_4];
	mov.u32 	%r6, %ctaid.x;
	mov.u32 	%r7, %ntid.x;
	mov.u32 	%r8, %tid.x;
	mad.lo.s32 	%r1, %r6, %r7, %r8;
	mov.u32 	%r9, %ctaid.y;
	mov.u32 	%r10, %ntid.y;
	mov.u32 	%r11, %tid.y;
	mad.lo.s32 	%r12, %r9, %r10, %r11;
	setp.ge.s32 	%p1, %r1, %r3;
	setp.ge.s32 	%p2, %r12, %r4;
	or.pred  	%p3, %p1, %p2;
	@%p3 bra 	$L__BB3_13;
	cvta.to.global.u64 	%rd6, %rd4;
	cvta.to.global.u64 	%rd7, %rd5;
	cvta.to.global.u64 	%rd8, %rd3;
	mad.lo.s32 	%r13, %r3, %r12, %r1;
	mul.wide.s32 	%rd9, %r13, 4;
	add.s64 	%rd1, %rd7, %rd9;
	mov.b32 	%r14, 0;
	st.global.u32 	[%rd1], %r14;
	add.s64 	%rd10, %rd8, %rd9;
	ld.global.f32 	%f1, [%rd10];
	setp.neu.f32 	%p4, %f1, 0f00000000;
	add.s64 	%rd2, %rd6, %rd9;
	@%p4 bra 	$L__BB3_6;
	ld.global.f32 	%f2, [%rd2];
	setp.leu.f32 	%p5, %f2, 0f00000000;
	@%p5 bra 	$L__BB3_4;
	mov.b32 	%r16, 1070141403;
	st.global.u32 	[%rd1], %r16;
	bra.uni 	$L__BB3_13;
$L__BB3_4:
	setp.geu.f32 	%p6, %f2, 0f00000000;
	@%p6 bra 	$L__BB3_6;
	mov.b32 	%r15, 1083624420;
	st.global.u32 	[%rd1], %r15;
	bra.uni 	$L__BB3_13;
$L__BB3_6:
	setp.leu.f32 	%p7, %f1, 0f00000000;
	@%p7 bra 	$L__BB3_11;
	ld.global.f32 	%f3, [%rd2];
	setp.geu.f32 	%p8, %f3, 0f00000000;
	@%p8 bra 	$L__BB3_9;
	div.rn.f32 	%f44, %f3, %f1;
	abs.f32 	%f45, %f44;
	setp.gt.f32 	%p15, %f45, 0f3F800000;
	rcp.approx.ftz.f32 	%f46, %f45;
	selp.f32 	%f47, %f46, %f45, %p15;
	mul.f32 	%f48, %f47, %f47;
	fma.rn.f32 	%f49, %f48, 0f3B2090AA, 0fBC6BE14F;
	fma.rn.f32 	%f50, %f49, %f48, 0f3D23397E;
	fma.rn.f32 	%f51, %f50, %f48, 0fBD948A7A;
	fma.rn.f32 	%f52, %f51, %f48, 0f3DD76B21;
	fma.rn.f32 	%f53, %f52, %f48, 0fBE111E88;
	fma.rn.f32 	%f54, %f53, %f48, 0f3E4CAF60;
	fma.rn.f32 	%f55, %f54, %f48, 0fBEAAAA27;
	mul.f32 	%f56, %f48, %f55;
	fma.rn.f32 	%f57, %f56, %f47, %f47;
	neg.f32 	%f58, %f57;
	fma.rn.f32 	%f59, 0f3F6EE581, 0f3FD774EB, %f58;
	selp.f32 	%f60, %f59, %f57, %p15;
	setp.num.f32 	%p16, %f45, %f45;
	copysign.f32 	%f61, %f44, %f60;
	selp.f32 	%f62, %f61, %f60, %p16;
	cvt.f64.f32 	%fd3, %f62;
	add.f64 	%fd4, %fd3, 0d401921FB54442D18;
	cvt.rn.f32.f64 	%f63, %fd4;
	st.global.f32 	[%rd1], %f63;
	bra.uni 	$L__BB3_13;
$L__BB3_9:
	setp.leu.f32 	%p9, %f3, 0f00000000;
	@%p9 bra 	$L__BB3_11;
	div.rn.f32 	%f25, %f3, %f1;
	abs.f32 	%f26, %f25;
	setp.gt.f32 	%p13, %f26, 0f3F800000;
	rcp.approx.ftz.f32 	%f27, %f26;
	selp.f32 	%f28, %f27, %f26, %p13;
	mul.f32 	%f29, %f28, %f28;
	fma.rn.f32 	%f30, %f29, 0f3B2090AA, 0fBC6BE14F;
	fma.rn.f32 	%f31, %f30, %f29, 0f3D23397E;
	fma.rn.f32 	%f32, %f31, %f29, 0fBD948A7A;
	fma.rn.f32 	%f33, %f32, %f29, 0f3DD76B21;
	fma.rn.f32 	%f34, %f33, %f29, 0fBE111E88;
	fma.rn.f32 	%f35, %f34, %f29, 0f3E4CAF60;
	fma.rn.f32 	%f36, %f35, %f29, 0fBEAAAA27;
	mul.f32 	%f37, %f29, %f36;
	fma.rn.f32 	%f38, %f37, %f28, %f28;
	neg.f32 	%f39, %f38;
	fma.rn.f32 	%f40, 0f3F6EE581, 0f3FD774EB, %f39;
	selp.f32 	%f41, %f40, %f38, %p13;
	setp.num.f32 	%p14, %f26, %f26;
	copysign.f32 	%f42, %f25, %f41;
	selp.f32 	%f43, %f42, %f41, %p14;
	st.global.f32 	[%rd1], %f43;
	bra.uni 	$L__BB3_13;
$L__BB3_11:
	setp.geu.f32 	%p10, %f1, 0f00000000;
	@%p10 bra 	$L__BB3_13;
	ld.global.f32 	%f4, [%rd2];
	div.rn.f32 	%f5, %f4, %f1;
	abs.f32 	%f6, %f5;
	setp.gt.f32 	%p11, %f6, 0f3F800000;
	rcp.approx.ftz.f32 	%f7, %f6;
	selp.f32 	%f8, %f7, %f6, %p11;
	mul.f32 	%f9, %f8, %f8;
	fma.rn.f32 	%f10, %f9, 0f3B2090AA, 0fBC6BE14F;
	fma.rn.f32 	%f11, %f10, %f9, 0f3D23397E;
	fma.rn.f32 	%f12, %f11, %f9, 0fBD948A7A;
	fma.rn.f32 	%f13, %f12, %f9, 0f3DD76B21;
	fma.rn.f32 	%f14, %f13, %f9, 0fBE111E88;
	fma.rn.f32 	%f15, %f14, %f9, 0f3E4CAF60;
	fma.rn.f32 	%f16, %f15, %f9, 0fBEAAAA27;
	mul.f32 	%f17, %f9, %f16;
	fma.rn.f32 	%f18, %f17, %f8, %f8;
	neg.f32 	%f19, %f18;
	fma.rn.f32 	%f20, 0f3F6EE581, 0f3FD774EB, %f19;
	selp.f32 	%f21, %f20, %f18, %p11;
	setp.num.f32 	%p12, %f6, %f6;
	copysign.f32 	%f22, %f5, %f21;
	selp.f32 	%f23, %f22, %f21, %p12;
	cvt.f64.f32 	%fd1, %f23;
	add.f64 	%fd2, %fd1, 0d400921FB54442D18;
	cvt.rn.f32.f64 	%f24, %fd2;
	st.global.f32 	[%rd1], %f24;
$L__BB3_13:
	ret;

}
	// .globl	_Z7get_epsPfS_S_ii
.visible .entry _Z7get_epsPfS_S_ii(
	.param .u64 .ptr .align 1 _Z7get_epsPfS_S_ii_param_0,
	.param .u64 .ptr .align 1 _Z7get_epsPfS_S_ii_param_1,
	.param .u64 .ptr .align 1 _Z7get_epsPfS_S_ii_param_2,
	.param .u32 _Z7get_epsPfS_S_ii_param_3,
	.param .u32 _Z7get_epsPfS_S_ii_param_4
)
{
	.local .align 4 .b8 	__local_depot4[28];
	.reg .b64 	%SP;
	.reg .b64 	%SPL;
	.reg .pred 	%p<20>;
	.reg .b32 	%r<93>;
	.reg .b32 	%f<59>;
	.reg .b64 	%rd<51>;
	.reg .b64 	%fd<10>;

	mov.u64 	%SPL, __local_depot4;
	ld.param.u64 	%rd17, [_Z7get_epsPfS_S_ii_param_0];
	ld.param.u64 	%rd18, [_Z7get_epsPfS_S_ii_param_1];
	ld.param.u64 	%rd19, [_Z7get_epsPfS_S_ii_param_2];
	ld.param.u32 	%r32, [_Z7get_epsPfS_S_ii_param_3];
	ld.param.u32 	%r33, [_Z7get_epsPfS_S_ii_param_4];
	add.u64 	%rd1, %SPL, 0;
	mov.u32 	%r35, %ctaid.x;
	mov.u32 	%r36, %ntid.x;
	mov.u32 	%r37, %tid.x;
	mad.lo.s32 	%r1, %r35, %r36, %r37;
	mov.u32 	%r38, %ctaid.y;
	mov.u32 	%r39, %ntid.y;
	mov.u32 	%r40, %tid.y;
	mad.lo.s32 	%r41, %r38, %r39, %r40;
	setp.ge.s32 	%p1, %r1, %r32;
	setp.ge.s32 	%p2, %r41, %r33;
	or.pred  	%p3, %p1, %p2;
	@%p3 bra 	$L__BB4_18;
	cvta.to.global.u64 	%rd21, %rd17;
	mad.lo.s32 	%r3, %r32, %r41, %r1;
	mul.wide.s32 	%rd22, %r3, 4;
	add.s64 	%rd2, %rd21, %rd22;
	ld.global.f32 	%f13, [%rd2];
	mul.f32 	%f1, %f13, 0f40C00000;
	mul.f32 	%f14, %f1, 0f3F22F983;
	cvt.rni.s32.f32 	%r88, %f14;
	cvt.rn.f32.s32 	%f15, %r88;
	fma.rn.f32 	%f16, %f15, 0fBFC90FDA, %f1;
	fma.rn.f32 	%f17, %f15, 0fB3A22168, %f16;
	fma.rn.f32 	%f57, %f15, 0fA7C234C5, %f17;
	abs.f32 	%f3, %f1;
	setp.ltu.f32 	%p4, %f3, 0f47CE4780;
	@%p4 bra 	$L__BB4_9;
	setp.neu.f32 	%p5, %f3, 0f7F800000;
	@%p5 bra 	$L__BB4_4;
	mov.f32 	%f20, 0f00000000;
	mul.rn.f32 	%f57, %f1, %f20;
	mov.b32 	%r88, 0;
	bra.uni 	$L__BB4_9;
$L__BB4_4:
	mov.b32 	%r5, %f1;
	shl.b32 	%r43, %r5, 8;
	or.b32  	%r6, %r43, -2147483648;
	mov.b64 	%rd47, 0;
	mov.b32 	%r85, 0;
	mov.u64 	%rd45, __cudart_i2opi_f;
	mov.u64 	%rd46, %rd1;
$L__BB4_5:
	.pragma "nounroll";
	ld.global.nc.u32 	%r44, [%rd45];
	mad.wide.u32 	%rd25, %r44, %r6, %rd47;
	shr.u64 	%rd47, %rd25, 32;
	st.local.u32 	[%rd46], %rd25;
	add.s32 	%r85, %r85, 1;
	add.s64 	%rd46, %rd46, 4;
	add.s64 	%rd45, %rd45, 4;
	setp.ne.s32 	%p6, %r85, 6;
	@%p6 bra 	$L__BB4_5;
	shr.u32 	%r45, %r5, 23;
	st.local.u32 	[%rd1+24], %rd47;
	and.b32  	%r9, %r45, 31;
	and.b32  	%r46, %r45, 224;
	add.s32 	%r47, %r46, -128;
	shr.u32 	%r48, %r47, 5;
	mul.wide.u32 	%rd26, %r48, 4;
	sub.s64 	%rd9, %rd1, %rd26;
	ld.local.u32 	%r86, [%rd9+24];
	ld.local.u32 	%r87, [%rd9+20];
	setp.eq.s32 	%p7, %r9, 0;
	@%p7 bra 	$L__BB4_8;
	shf.l.wrap.b32 	%r86, %r87, %r86, %r9;
	ld.local.u32 	%r49, [%rd9+16];
	shf.l.wrap.b32 	%r87, %r49, %r87, %r9;
$L__BB4_8:
	shr.u32 	%r50, %r86, 30;
	shf.l.wrap.b32 	%r51, %r87, %r86, 2;
	shl.b32 	%r52, %r87, 2;
	shr.u32 	%r53, %r51, 31;
	add.s32 	%r54, %r53, %r50;
	neg.s32 	%r55, %r54;
	setp.lt.s32 	%p8, %r5, 0;
	selp.b32 	%r88, %r55, %r54, %p8;
	xor.b32  	%r56, %r51, %r5;
	shr.s32 	%r57, %r51, 31;
	xor.b32  	%r58, %r57, %r51;
	xor.b32  	%r59, %r57, %r52;
	cvt.u64.u32 	%rd27, %r58;
	shl.b64 	%rd28, %rd27, 32;
	cvt.u64.u32 	%rd29, %r59;
	or.b64  	%rd30, %rd28, %rd29;
	cvt.rn.f64.s64 	%fd1, %rd30;
	mul.f64 	%fd2, %fd1, 0d3BF921FB54442D19;
	cvt.rn.f32.f64 	%f18, %fd2;
	neg.f32 	%f19, %f18;
	setp.lt.s32 	%p9, %r56, 0;
	selp.f32 	%f57, %f19, %f18, %p9;
$L__BB4_9:
	add.s32 	%r61, %r88, 1;
	mul.rn.f32 	%f21, %f57, %f57;
	and.b32  	%r62, %r88, 1;
	setp.eq.b32 	%p10, %r62, 1;
	selp.f32 	%f22, %f57, 0f3F800000, %p10;
	fma.rn.f32 	%f23, %f21, %f22, 0f00000000;
	fma.rn.f32 	%f24, %f21, 0f37CBAC00, 0fBAB607ED;
	selp.f32 	%f25, 0fB94D4153, %f24, %p10;
	selp.f32 	%f26, 0f3C0885E4, 0f3D2AAABB, %p10;
	fma.rn.f32 	%f27, %f25, %f21, %f26;
	selp.f32 	%f28, 0fBE2AAAA8, 0fBEFFFFFF, %p10;
	fma.rn.f32 	%f29, %f27, %f21, %f28;
	fma.rn.f32 	%f30, %f29, %f23, %f22;
	and.b32  	%r63, %r61, 2;
	setp.eq.s32 	%p11, %r63, 0;
	mov.f32 	%f31, 0f00000000;
	sub.f32 	%f32, %f31, %f30;
	selp.f32 	%f33, %f30, %f32, %p11;
	cvt.f64.f32 	%fd3, %f33;
	fma.rn.f64 	%fd4, %fd3, 0d3FA47AE147AE147B, 0d3FF0000000000000;
	mul.f64 	%fd5, %fd4, 0d3F847AE147AE147B;
	cvt.rn.f32.f64 	%f34, %fd5;
	cvta.to.global.u64 	%rd31, %rd18;
	add.s64 	%rd33, %rd31, %rd22;
	st.global.f32 	[%rd33], %f34;
	ld.global.f32 	%f35, [%rd2];
	mul.f32 	%f7, %f35, 0f40C00000;
	mul.f32 	%f36, %f7, 0f3F22F983;
	cvt.rni.s32.f32 	%r92, %f36;
	cvt.rn.f32.s32 	%f37, %r92;
	fma.rn.f32 	%f38, %f37, 0fBFC90FDA, %f7;
	fma.rn.f32 	%f39, %f37, 0fB3A22168, %f38;
	fma.rn.f32 	%f58, %f37, 0fA7C234C5, %f39;
	abs.f32 	%f9, %f7;
	setp.ltu.f32 	%p12, %f9, 0f47CE4780;
	@%p12 bra 	$L__BB4_17;
	setp.neu.f32 	%p13, %f9, 0f7F800000;
	@%p13 bra 	$L__BB4_12;
	mov.f32 	%f42, 0f00000000;
	mul.rn.f32 	%f58, %f7, %f42;
	mov.b32 	%r92, 0;
	bra.uni 	$L__BB4_17;
$L__BB4_12:
	mov.b32 	%r19, %f7;
	shl.b32 	%r65, %r19, 8;
	or.b32  	%r20, %r65, -2147483648;
	mov.b64 	%rd50, 0;
	mov.b32 	%r89, 0;
	mov.u64 	%rd48, __cudart_i2opi_f;
	mov.u64 	%rd49, %rd1;
$L__BB4_13:
	.pragma "nounroll";
	ld.global.nc.u32 	%r66, [%rd48];
	mad.wide.u32 	%rd36, %r66, %r20, %rd50;
	shr.u64 	%rd50, %rd36, 32;
	st.local.u32 	[%rd49], %rd36;
	add.s32 	%r89, %r89, 1;
	add.s64 	%rd49, %rd49, 4;
	add.s64 	%rd48, %rd48, 4;
	setp.ne.s32 	%p14, %r89, 6;
	@%p14 bra 	$L__BB4_13;
	shr.u32 	%r67, %r19, 23;
	st.local.u32 	[%rd1+24], %rd50;
	and.b32  	%r23, %r67, 31;
	and.b32  	%r68, %r67, 224;
	add.s32 	%r69, %r68, -128;
	shr.u32 	%r70, %r69, 5;
	mul.wide.u32 	%rd37, %r70, 4;
	sub.s64 	%rd16, %rd1, %rd37;
	ld.local.u32 	%r90, [%rd16+24];
	ld.local.u32 	%r91, [%rd16+20];
	setp.eq.s32 	%p15, %r23, 0;
	@%p15 bra 	$L__BB4_16;
	shf.l.wrap.b32 	%r90, %r91, %r90, %r23;
	ld.local.u32 	%r71, [%rd16+16];
	shf.l.wrap.b32 	%r91, %r71, %r91, %r23;
$L__BB4_16:
	shr.u32 	%r72, %r90, 30;
	shf.l.wrap.b32 	%r73, %r91, %r90, 2;
	shl.b32 	%r74, %r91, 2;
	shr.u32 	%r75, %r73, 31;
	add.s32 	%r76, %r75, %r72;
	neg.s32 	%r77, %r76;
	setp.lt.s32 	%p16, %r19, 0;
	selp.b32 	%r92, %r77, %r76, %p16;
	xor.b32  	%r78, %r73, %r19;
	shr.s32 	%r79, %r73, 31;
	xor.b32  	%r80, %r79, %r73;
	xor.b32  	%r81, %r79, %r74;
	cvt.u64.u32 	%rd38, %r80;
	shl.b64 	%rd39, %rd38, 32;
	cvt.u64.u32 	%rd40, %r81;
	or.b64  	%rd41, %rd39, %rd40;
	cvt.rn.f64.s64 	%fd6, %rd41;
	mul.f64 	%fd7, %fd6, 0d3BF921FB54442D19;
	cvt.rn.f32.f64 	%f40, %fd7;
	neg.f32 	%f41, %f40;
	setp.lt.s32 	%p17, %r78, 0;
	selp.f32 	%f58, %f41, %f40, %p17;
$L__BB4_17:
	mul.rn.f32 	%f43, %f58, %f58;
	and.b32  	%r83, %r92, 1;
	setp.eq.b32 	%p18, %r83, 1;
	selp.f32 	%f44, 0f3F800000, %f58, %p18;
	fma.rn.f32 	%f45, %f43, %f44, 0f00000000;
	fma.rn.f32 	%f46, %f43, 0f37CBAC00, 0fBAB607ED;
	selp.f32 	%f47, %f46, 0fB94D4153, %p18;
	selp.f32 	%f48, 0f3D2AAABB, 0f3C0885E4, %p18;
	fma.rn.f32 	%f49, %f47, %f43, %f48;
	selp.f32 	%f50, 0fBEFFFFFF, 0fBE2AAAA8, %p18;
	fma.rn.f32 	%f51, %f49, %f43, %f50;
	fma.rn.f32 	%f52, %f51, %f45, %f44;
	and.b32  	%r84, %r92, 2;
	setp.eq.s32 	%p19, %r84, 0;
	mov.f32 	%f53, 0f00000000;
	sub.f32 	%f54, %f53, %f52;
	selp.f32 	%f55, %f52, %f54, %p19;
	cvt.f64.f32 	%fd8, %f55;
	mul.f64 	%fd9, %fd8, 0dBF63A92A30553261;
	cvt.rn.f32.f64 	%f56, %fd9;
	cvta.to.global.u64 	%rd42, %rd19;
	add.s64 	%rd44, %rd42, %rd22;
	st.global.f32 	[%rd44], %f56;
$L__BB4_18:
	ret;

}
	// .globl	_Z11phase_fieldP17curandStateXORWOWPfS1_S1_S1_S1_S1_S1_S1_S1_S1_ffii
.visible .entry _Z11phase_fieldP17curandStateXORWOWPfS1_S1_S1_S1_S1_S1_S1_S1_S1_ffii(
	.param .u64 .ptr .align 1 _Z11phase_fieldP17curandStateXORWOWPfS1_S1_S1_S1_S1_S1_S1_S1_S1_ffii_param_0,
	.param .u64 .ptr .align 1 _Z11phase_fieldP17curandStateXORWOWPfS1_S1_S1_S1_S1_S1_S1_S1_S1_ffii_param_1,
	.param .u64 .ptr .align 1 _Z11phase_fieldP17curandStateXORWOWPfS1_S1_S1_S1_S1_S1_S1_S1_S1_ffii_param_2,
	.param .u64 .ptr .align 1 _Z11phase_fieldP17curandStateXORWOWPfS1_S1_S1_S1_S1_S1_S1_S1_S1_ffii_param_3,
	.param .u64 .ptr .align 1 _Z11phase_fieldP17curandStateXORWOWPfS1_S1_S1_S1_S1_S1_S1_S1_S1_ffii_param_4,
	.param .u64 .ptr .align 1 _Z11phase_fieldP17curandStateXORWOWPfS1_S1_S1_S1_S1_S1_S1_S1_S1_ffii_param_5,
	.param .u64 .ptr .align 1 _Z11phase_fieldP17curandStateXORWOWPfS1_S1_S1_S1_S1_S1_S1_S1_S1_ffii_param_6,
	.param .u64 .ptr .align 1 _Z11phase_fieldP17curandStateXORWOWPfS1_S1_S1_S1_S1_S1_S1_S1_S1_ffii_param_7,
	.param .u64 .ptr .align 1 _Z11phase_fieldP17curandStateXORWOWPfS1_S1_S1_S1_S1_S1_S1_S1_S1_ffii_param_8,
	.param .u64 .ptr .align 1 _Z11phase_fieldP17curandStateXORWOWPfS1_S1_S1_S1_S1_S1_S1_S1_S1_ffii_param_9,
	.param .u64 .ptr .align 1 _Z11phase_fieldP17curandStateXORWOWPfS1_S1_S1_S1_S1_S1_S1_S1_S1_ffii_param_10,
	.param .f32 _Z11phase_fieldP17curandStateXORWOWPfS1_S1_S1_S1_S1_S1_S1_S1_S1_ffii_param_11,
	.param .f32 _Z11phase_fieldP17curandStateXORWOWPfS1_S1_S1_S1_S1_S1_S1_S1_S1_ffii_param_12,
	.param .u32 _Z11phase_fieldP17curandStateXORWOWPfS1_S1_S1_S1_S1_S1_S1_S1_S1_ffii_param_13,
	.param .u32 _Z11phase_fieldP17curandStateXORWOWPfS1_S1_S1_S1_S1_S1_S1_S1_S1_ffii_param_14
)
{
	.reg .pred 	%p<7>;
	.reg .b32 	%r<41>;
	.reg .b32 	%f<45>;
	.reg .b64 	%rd<47>;
	.reg .b64 	%fd<62>;

	ld.param.u64 	%rd2, [_Z11phase_fieldP17curandStateXORWOWPfS1_S1_S1_S1_S1_S1_S1_S1_S1_ffii_param_1];
	ld.param.u64 	%rd4, [_Z11phase_fieldP17curandStateXORWOWPfS1_S1_S1_S1_S1_S1_S1_S1_S1_ffii_param_3];
	ld.param.u64 	%rd5, [_Z11phase_fieldP17curandStateXORWOWPfS1_S1_S1_S1_S1_S1_S1_S1_S1_ffii_param_4];
	ld.param.u64 	%rd6, [_Z11phase_fieldP17curandStateXORWOWPfS1_S1_S1_S1_S1_S1_S1_S1_S1_ffii_param_5];
	ld.param.u64 	%rd7, [_Z11phase_fieldP17curandStateXORWOWPfS1_S1_S1_S1_S1_S1_S1_S1_S1_ffii_param_6];
	ld.param.u64 	%rd8, [_Z11phase_fieldP17curandStateXORWOWPfS1_S1_S1_S1_S1_S1_S1_S1_S1_ffii_param_7];
	ld.param.u64 	%rd9, [_Z11phase_fieldP17curandStateXORWOWPfS1_S1_S1_S1_S1_S1_S1_S1_S1_ffii_param_8];
	ld.param.u64 	%rd10, [_Z11phase_fieldP17curandStateXORWOWPfS1_S1_S1_S1_S1_S1_S1_S1_S1_ffii_param_9];
	ld.param.u64 	%rd11, [_Z11phase_fieldP17curandStateXORWOWPfS1_S1_S1_S1_S1_S1_S1_S1_S1_ffii_param_10];
	ld.param.f32 	%f5, [_Z11phase_fieldP17curandStateXORWOWPfS1_S1_S1_S1_S1_S1_S1_S1_S1_ffii_param_11];
	ld.param.f32 	%f6, [_Z11phase_fieldP17curandStateXORWOWPfS1_S1_S1_S1_S1_S1_S1_S1_S1_ffii_param_12];
	ld.param.u32 	%r5, [_Z11phase_fieldP17curandStateXORWOWPfS1_S1_S1_S1_S1_S1_S1_S1_S1_ffii_param_13];
	ld.param.u32 	%r7, [_Z11phase_fieldP17curandStateXORWOWPfS1_S1_S1_S1_S1_S1_S1_S1_S1_ffii_param_14];
	mov.u32 	%r8, %ctaid.x;
	mov.u32 	%r9, %ntid.x;
	mov.u32 	%r10, %tid.x;
	mad.lo.s32 	%r1, %r8, %r9, %r10;
	mov.u32 	%r11, %ctaid.y;
	mov.u32 	%r12, %ntid.y;
	mov.u32 	%r13, %tid.y;
	mad.lo.s32 	%r14, %r11, %r12, %r13;
	mul.lo.s32 	%r3, %r5, %r14;
	add.s32 	%r4, %r3, %r1;
	setp.ge.s32 	%p1, %r1, %r5;
	setp.ge.s32 	%p2, %r14, %r7;
	or.pred  	%p3, %p1, %p2;
	@%p3 bra 	$L__BB5_4;
	ld.param.u64 	%rd46, [_Z11phase_fieldP17curandStateXORWOWPfS1_S1_S1_S1_S1_S1_S1_S1_S1_ffii_param_2];
	cvta.to.global.u64 	%rd12, %rd2;
	cvta.to.global.u64 	%rd13, %rd46;
	cvta.to.global.u64 	%rd14, %rd8;
	cvta.to.global.u64 	%rd15, %rd7;
	cvta.to.global.u64 	%rd16, %rd4;
	cvta.to.global.u64 	%rd17, %rd5;
	cvta.to.global.u64 	%rd18, %rd9;
	cvta.to.global.u64 	%rd19, %rd11;
	add.s32 	%r15, %r1, %r5;
	add.s32 	%r16, %r15, -1;
	rem.s32 	%r17, %r16, %r5;
	add.s32 	%r18, %r17, %r3;
	add.s32 	%r19, %r1, 1;
	rem.s32 	%r20, %r19, %r5;
	add.s32 	%r21, %r20, %r3;
	add.s32 	%r22, %r14, %r7;
	add.s32 	%r23, %r22, -1;
	rem.u32 	%r24, %r23, %r7;
	mad.lo.s32 	%r25, %r24, %r5, %r1;
	add.s32 	%r26, %r14, 1;
	rem.u32 	%r27, %r26, %r7;
	mad.lo.s32 	%r28, %r27, %r5, %r1;
	mul.wide.s32 	%rd20, %r4, 4;
	add.s64 	%rd21, %rd12, %rd20;
	ld.global.f32 	%f7, [%rd21];
	add.s64 	%rd22, %rd13, %rd20;
	ld.global.f32 	%f8, [%rd22];
	mul.f32 	%f9, %f7, %f8;
	mul.wide.s32 	%rd23, %r21, 4;
	add.s64 	%rd24, %rd14, %rd23;
	ld.global.f32 	%f10, [%rd24];
	mul.f32 	%f11, %f9, %f10;
	mul.wide.s32 	%rd25, %r18, 4;
	add.s64 	%rd26, %rd14, %rd25;
	ld.global.f32 	%f12, [%rd26];
	mul.f32 	%f13, %f9, %f12;
	sub.f32 	%f14, %f11, %f13;
	cvt.f64.f32 	%fd5, %f14;
	cvt.f64.f32 	%fd6, %f5;
	add.f64 	%fd7, %fd6, %fd6;
	div.rn.f64 	%fd8, %fd5, %fd7;
	cvt.rn.f32.f64 	%f1, %fd8;
	mul.wide.s32 	%rd27, %r28, 4;
	add.s64 	%rd28, %rd15, %rd27;
	ld.global.f32 	%f15, [%rd28];
	mul.f32 	%f16, %f9, %f15;
	mul.wide.s32 	%rd29, %r25, 4;
	add.s64 	%rd30, %rd15, %rd29;
	ld.global.f32 	%f17, [%rd30];
	mul.f32 	%f18, %f9, %f17;
	sub.f32 	%f19, %f16, %f18;
	cvt.f64.f32 	%fd9, %f19;
	cvt.f64.f32 	%fd10, %f6;
	add.f64 	%fd11, %fd10, %fd10;
	div.rn.f64 	%fd12, %fd9, %fd11;
	cvt.rn.f32.f64 	%f2, %fd12;
	add.s64 	%rd31, %rd16, %rd20;
	ld.global.f32 	%f20, [%rd31];
	add.s64 	%rd32, %rd15, %rd20;
	ld.global.f32 	%f21, [%rd32];
	add.s64 	%rd33, %rd17, %rd20;
	ld.global.f32 	%f22, [%rd33];
	add.s64 	%rd34, %rd14, %rd20;
	ld.global.f32 	%f23, [%rd34];
	mul.f32 	%f24, %f22, %f23;
	fma.rn.f32 	%f3, %f20, %f21, %f24;
	mul.f32 	%f25, %f7, %f7;
	add.s64 	%rd35, %rd18, %rd20;
	ld.global.f32 	%f26, [%rd35];
	mul.f32 	%f4, %f25, %f26;
	add.s64 	%rd36, %rd19, %rd20;
	ld.global.f32 	%f27, [%rd36];
	cvt.f64.f32 	%fd13, %f27;
	mov.f64 	%fd14, 0d3FF0000000000000;
	sub.f64 	%fd15, %fd14, %fd13;
	mul.f64 	%fd1, %fd15, 0d4024000000000000;
	abs.f64 	%fd2, %fd1;
	setp.leu.f64 	%p4, %fd2, 0d3FF0000000000000;
	mov.f64 	%fd61, %fd2;
	@%p4 bra 	$L__BB5_3;
	rcp.approx.ftz.f64 	%fd16, %fd2;
	neg.f64 	%fd17, %fd2;
	fma.rn.f64 	%fd18, %fd17, %fd16, 0d3FF0000000000000;
	fma.rn.f64 	%fd19, %fd18, %fd18, %fd18;
	fma.rn.f64 	%fd20, %fd19, %fd16, %fd16;
	setp.eq.f64 	%p5, %fd2, 0d7FF0000000000000;
	selp.f64 	%fd61, 0d0000000000000000, %fd20, %p5;
$L__BB5_3:
	ld.param.u64 	%rd45, [_Z11phase_fieldP17curandStateXORWOWPfS1_S1_S1_S1_S1_S1_S1_S1_S1_ffii_param_0];
	setp.gt.f64 	%p6, %fd2, 0d3FF0000000000000;
	mul.f64 	%fd21, %fd61, %fd61;
	fma.rn.f64 	%fd22, %fd21, 0dBEF53E1D2A25FF7E, 0d3F2D3B63DBB65B49;
	fma.rn.f64 	%fd23, %fd22, %fd21, 0dBF5312788DDE082E;
	fma.rn.f64 	%fd24, %fd23, %fd21, 0d3F6F9690C8249315;
	fma.rn.f64 	%fd25, %fd24, %fd21, 0dBF82CF5AABC7CF0D;
	fma.rn.f64 	%fd26, %fd25, %fd21, 0d3F9162B0B2A3BFDE;
	fma.rn.f64 	%fd27, %fd26, %fd21, 0dBF9A7256FEB6FC6B;
	fma.rn.f64 	%fd28, %fd27, %fd21, 0d3FA171560CE4A489;
	fma.rn.f64 	%fd29, %fd28, %fd21, 0dBFA4F44D841450E4;
	fma.rn.f64 	%fd30, %fd29, %fd21, 0d3FA7EE3D3F36BB95;
	fma.rn.f64 	%fd31, %fd30, %fd21, 0dBFAAD32AE04A9FD1;
	fma.rn.f64 	%fd32, %fd31, %fd21, 0d3FAE17813D66954F;
	fma.rn.f64 	%fd33, %fd32, %fd21, 0dBFB11089CA9A5BCD;
	fma.rn.f64 	%fd34, %fd33, %fd21, 0d3FB3B12B2DB51738;
	fma.rn.f64 	%fd35, %fd34, %fd21, 0dBFB745D022F8DC5C;
	fma.rn.f64 	%fd36, %fd35, %fd21, 0d3FBC71C709DFE927;
	fma.rn.f64 	%fd37, %fd36, %fd21, 0dBFC2492491FA1744;
	fma.rn.f64 	%fd38, %fd37, %fd21, 0d3FC99999999840D2;
	fma.rn.f64 	%fd39, %fd38, %fd21, 0dBFD555555555544C;
	mul.f64 	%fd40, %fd21, %fd39;
	fma.rn.f64 	%fd41, %fd40, %fd61, %fd61;
	mov.f64 	%fd42, 0d3FF921FB54442D18;
	sub.f64 	%fd43, %fd42, %fd41;
	selp.f64 	%fd44, %fd43, %fd41, %p6;
	copysign.f64 	%fd45, %fd1, %fd44;
	mul.f64 	%fd46, %fd45, 0d3FD255AB960267A9;
	cvt.rn.f32.f64 	%f28, %fd46;
	sub.f32 	%f29, %f2, %f1;
	add.f32 	%f30, %f29, %f3;
	add.f32 	%f31, %f30, %f4;
	cvta.to.global.u64 	%rd37, %rd6;
	add.s64 	%rd39, %rd37, %rd20;
	ld.global.f32 	%f32, [%rd39];
	mov.f32 	%f33, 0f3F800000;
	sub.f32 	%f34, %f33, %f32;
	mul.f32 	%f35, %f32, %f34;
	cvt.f64.f32 	%fd47, %f35;
	cvt.f64.f32 	%fd48, %f32;
	add.f64 	%fd49, %fd48, 0dBFE0000000000000;
	cvt.f64.f32 	%fd50, %f28;
	add.f64 	%fd51, %fd49, %fd50;
	mul.f64 	%fd52, %fd51, %fd47;
	cvt.rn.f32.f64 	%f36, %fd52;
	cvta.to.global.u64 	%rd40, %rd45;
	mul.wide.s32 	%rd41, %r4, 48;
	add.s64 	%rd42, %rd40, %rd41;
	ld.global.v2.u32 	{%r29, %r30}, [%rd42];
	ld.global.u32 	%r31, [%rd42+20];
	mul.f64 	%fd53, %fd48, 0d3F847AE147AE147B;
	cvt.f64.f32 	%fd54, %f34;
	mul.f64 	%fd55, %fd53, %fd54;
	shr.u32 	%r32, %r30, 2;
	xor.b32  	%r33, %r32, %r30;
	shl.b32 	%r34, %r31, 4;
	shl.b32 	%r35, %r33, 1;
	xor.b32  	%r36, %r34, %r35;
	xor.b32  	%r37, %r36, %r31;
	xor.b32  	%r38, %r37, %r33;
	add.s32 	%r39, %r29, %r38;
	add.s32 	%r40, %r39, 362437;
	cvt.rn.f32.u32 	%f37, %r40;
	fma.rn.f32 	%f38, %f37, 0f2F800000, 0f2F000000;
	cvt.f64.f32 	%fd56, %f38;
	add.f64 	%fd57, %fd56, 0dBFE0000000000000;
	mul.f64 	%fd58, %fd55, %fd57;
	cvt.rn.f32.f64 	%f39, %fd58;
	add.f32 	%f40, %f31, %f36;
	add.f32 	%f41, %f40, %f39;
	cvt.f64.f32 	%fd59, %f41;
	mul.f64 	%fd60, %fd59, 0d3FD5555555555556;
	cvt.rn.f32.f64 	%f42, %fd60;
	cvta.to.global.u64 	%rd43, %rd10;
	add.s64 	%rd44, %rd43, %rd20;
	st.global.f32 	[%rd44], %f42;
	ld.global.f32 	%f43, [%rd39];
	add.f32 	%f44, %f43, %f42;
	st.global.f32 	[%rd39], %f44;
$L__BB5_4:
	ret;

}
	// .globl	_Z7T_fieldPfS_S_ffii
.visible .entry _Z7T_fieldPfS_S_ffii(
	.param .u64 .ptr .align 1 _Z7T_fieldPfS_S_ffii_param_0,
	.param .u64 .ptr .align 1 _Z7T_fieldPfS_S_ffii_param_1,
	.param .u64 .ptr .align 1 _Z7T_fieldPfS_S_ffii_param_2,
	.param .f32 _Z7T_fieldPfS_S_ffii_param_3,
	.param .f32 _Z7T_fieldPfS_S_ffii_param_4,
	.param .u32 _Z7T_fieldPfS_S_ffii_param_5,
	.param .u32 _Z7T_fieldPfS_S_ffii_param_6
)
{
	.reg .pred 	%p<4>;
	.reg .b32 	%r<29>;
	.reg .b32 	%f<15>;
	.reg .b64 	%rd<19>;
	.reg .b64 	%fd<16>;

	ld.param.u64 	%rd1, [_Z7T_fieldPfS_S_ffii_param_0];
	ld.param.u64 	%rd2, [_Z7T_fieldPfS_S_ffii_param_1];
	ld.param.u64 	%rd3, [_Z7T_fieldPfS_S_ffii_param_2];
	ld.param.f32 	%f1, [_Z7T_fieldPfS_S_ffii_param_3];
	ld.param.f32 	%f2, [_Z7T_fieldPfS_S_ffii_param_4];
	ld.param.u32 	%r3, [_Z7T_fieldPfS_S_ffii_param_5];
	ld.param.u32 	%r5, [_Z7T_fieldPfS_S_ffii_param_6];
	mov.u32 	%r6, %ctaid.x;
	mov.u32 	%r7, %ntid.x;
	mov.u32 	%r8, %tid.x;
	mad.lo.s32 	%r1, %r6, %r7, %r8;
	mov.u32 	%r9, %ctaid.y;
	mov.u32 	%r10, %ntid.y;
	mov.u32 	%r11, %tid.y;
	mad.lo.s32 	%r12, %r9, %r10, %r11;
	setp.ge.s32 	%p1, %r1, %r3;
	setp.ge.s32 	%p2, %r12, %r5;
	or.pred  	%p3, %p1, %p2;
	@%p3 bra 	$L__BB6_2;
	cvta.to.global.u64 	%rd4, %rd1;
	cvta.to.global.u64 	%rd5, %rd2;
	cvta.to.global.u64 	%rd6, %rd3;
	mul.lo.s32 	%r13, %r3, %r12;
	add.s32 	%r14, %r13, %r1;
	add.s32 	%r15, %r1, %r3;
	add.s32 	%r16, %r15, -1;
	rem.s32 	%r17, %r16, %r3;
	add.s32 	%r18, %r17, %r13;
	add.s32 	%r19, %r1, 1;
	rem.s32 	%r20, %r19, %r3;
	add.s32 	%r21, %r20, %r13;
	add.s32 	%r22, %r12, %r5;
	add.s32 	%r23, %r22, -1;
	rem.u32 	%r24, %r23, %r5;
	mad.lo.s32 	%r25, %r24, %r3, %r1;
	add.s32 	%r26, %r12, 1;
	rem.u32 	%r27, %r26, %r5;
	mad.lo.s32 	%r28, %r27, %r3, %r1;
	mul.wide.s32 	%rd7, %r25, 4;
	add.s64 	%rd8, %rd4, %rd7;
	ld.global.f32 	%f3, [%rd8];
	mul.wide.s32 	%rd9, %r28, 4;
	add.s64 	%rd10, %rd4, %rd9;
	ld.global.f32 	%f4, [%rd10];
	add.f32 	%f5, %f3, %f4;
	cvt.f64.f32 	%fd1, %f5;
	mul.wide.s32 	%rd11, %r14, 4;
	add.s64 	%rd12, %rd4, %rd11;
	ld.global.f32 	%f6, [%rd12];
	cvt.f64.f32 	%fd2, %f6;
	add.f64 	%fd3, %fd2, %fd2;
	sub.f64 	%fd4, %fd1, %fd3;
	mul.f32 	%f7, %f1, %f1;
	cvt.f64.f32 	%fd5, %f7;
	div.rn.f64 	%fd6, %fd4, %fd5;
	mul.wide.s32 	%rd13, %r18, 4;
	add.s64 	%rd14, %rd4, %rd13;
	ld.global.f32 	%f8, [%rd14];
	mul.wide.s32 	%rd15, %r21, 4;
	add.s64 	%rd16, %rd4, %rd15;
	ld.global.f32 	%f9, [%rd16];
	add.f32 	%f10, %f8, %f9;
	cvt.f64.f32 	%fd7, %f10;
	sub.f64 	%fd8, %fd7, %fd3;
	mul.f32 	%f11, %f2, %f2;
	cvt.f64.f32 	%fd9, %f11;
	div.rn.f64 	%fd10, %fd8, %fd9;
	add.f64 	%fd11, %fd6, %fd10;
	cvt.rn.f32.f64 	%f12, %fd11;
	cvt.f64.f32 	%fd12, %f12;
	fma.rn.f64 	%fd13, %fd12, 0d3F1A36E2EB1C432D, %fd2;
	add.s64 	%rd17, %rd5, %rd11;
	ld.global.f32 	%f13, [%rd17];
	cvt.f64.f32 	%fd14, %f13;
	fma.rn.f64 	%fd15, %fd14, 0d3FF999999999999A, %fd13;
	cvt.rn.f32.f64 	%f14, %fd15;
	add.s64 	%rd18, %rd6, %rd11;
	st.global.f32 	[%rd18], %f14;
$L__BB6_2:
	ret;

}
	// .globl	_Z12zero_flux_BCPfii
.visible .entry _Z12zero_flux_BCPfii(
	.param .u64 .ptr .align 1 _Z12zero_flux_BCPfii_param_0,
	.param .u32 _Z12zero_flux_BCPfii_param_1,
	.param .u32 _Z12zero_flux_BCPfii_param_2
)
{
	.reg .pred 	%p<8>;
	.reg .b32 	%r<20>;
	.reg .b32 	%f<5>;
	.reg .b64 	%rd<20>;

	ld.param.u64 	%rd2, [_Z12zero_flux_BCPfii_param_0];
	ld.param.u32 	%r5, [_Z12zero_flux_BCPfii_param_1];
	ld.param.u32 	%r7, [_Z12zero_flux_BCPfii_param_2];
	cvta.to.global.u64 	%rd1, %rd2;
	mov.u32 	%r8, %ctaid.x;
	mov.u32 	%r9, %ntid.x;
	mov.u32 	%r10, %tid.x;
	mad.lo.s32 	%r1, %r8, %r9, %r10;
	mov.u32 	%r11, %ctaid.y;
	mov.u32 	%r12, %ntid.y;
	mov.u32 	%r13, %tid.y;
	mad.lo.s32 	%r14, %r11, %r12, %r13;
	setp.ge.s32 	%p1, %r1, %r5;
	setp.ge.s32 	%p2, %r14, %r7;
	or.pred  	%p3, %p1, %p2;
	@%p3 bra 	$L__BB7_9;
	mul.lo.s32 	%r3, %r5, %r14;
	add.s32 	%r4, %r3, %r1;
	setp.ne.s32 	%p4, %r1, 0;
	@%p4 bra 	$L__BB7_3;
	mul.wide.s32 	%rd10, %r3, 4;
	add.s64 	%rd11, %rd1, %rd10;
	ld.global.f32 	%f2, [%rd11+4];
	st.global.f32 	[%rd11], %f2;
	bra.uni 	$L__BB7_5;
$L__BB7_3:
	add.s32 	%r15, %r5, -1;
	setp.ne.s32 	%p5, %r1, %r15;
	@%p5 bra 	$L__BB7_5;
	cvt.s64.s32 	%rd3, %r3;
	cvt.s64.s32 	%rd4, %r5;
	add.s64 	%rd5, %rd4, %rd3;
	shl.b64 	%rd6, %rd5, 2;
	add.s64 	%rd7, %rd1, %rd6;
	ld.global.f32 	%f1, [%rd7+-8];
	mul.wide.s32 	%rd8, %r4, 4;
	add.s64 	%rd9, %rd1, %rd8;
	st.global.f32 	[%rd9], %f1;
$L__BB7_5:
	setp.ne.s32 	%p6, %r14, 0;
	@%p6 bra 	$L__BB7_7;
	add.s32 	%r19, %r5, %r1;
	mul.wide.s32 	%rd16, %r19, 4;
	add.s64 	%rd17, %rd1, %rd16;
	ld.global.f32 	%f4, [%rd17];
	mul.wide.s32 	%rd18, %r4, 4;
	add.s64 	%rd19, %rd1, %rd18;
	st.global.f32 	[%rd19], %f4;
	bra.uni 	$L__BB7_9;
$L__BB7_7:
	add.s32 	%r16, %r7, -1;
	setp.ne.s32 	%p7, %r14, %r16;
	@%p7 bra 	$L__BB7_9;
	add.s32 	%r17, %r7, -2;
	mad.lo.s32 	%r18, %r17, %r5, %r1;
	mul.wide.s32 	%rd12, %r18, 4;
	add.s64 	%rd13, %rd1, %rd12;
	ld.global.f32 	%f3, [%rd13];
	mul.wide.s32 	%rd14, %r4, 4;
	add.s64 	%rd15, %rd1, %rd14;
	st.global.f32 	[%rd15], %f3;
$L__BB7_9:
	ret;

}
	// .globl	_Z20elementwise_multiplyPfS_S_ii
.visible .entry _Z20elementwise_multiplyPfS_S_ii(
	.param .u64 .ptr .align 1 _Z20elementwise_multiplyPfS_S_ii_param_0,
	.param .u64 .ptr .align 1 _Z20elementwise_multiplyPfS_S_ii_param_1,
	.param .u64 .ptr .align 1 _Z20elementwise_multiplyPfS_S_ii_param_2,
	.param .u32 _Z20elementwise_multiplyPfS_S_ii_param_3,
	.param .u32 _Z20elementwise_multiplyPfS_S_ii_param_4
)
{
	.reg .pred 	%p<4>;
	.reg .b32 	%r<14>;
	.reg .b32 	%f<4>;
	.reg .b64 	%rd<11>;

	ld.param.u64 	%rd1, [_Z20elementwise_multiplyPfS_S_ii_param_0];
	ld.param.u64 	%rd2, [_Z20elementwise_multiplyPfS_S_ii_param_1];
	ld.param.u64 	%rd3, [_Z20elementwise_multiplyPfS_S_ii_param_2];
	ld.param.u32 	%r2, [_Z20elementwise_multiplyPfS_S_ii_param_3];
	ld.param.u32 	%r3, [_Z20elementwise_multiplyPfS_S_ii_param_4];
	mov.u32 	%r5, %ctaid.x;
	mov.u32 	%r6, %ntid.x;
	mov.u32 	%r7, %tid.x;
	mad.lo.s32 	%r8, %r5, %r6, %r7;
	mov.u32 	%r9, %ctaid.y;
	mov.u32 	%r10, %ntid.y;
	mov.u32 	%r11, %tid.y;
	mad.lo.s32 	%r12, %r9, %r10, %r11;
	mad.lo.s32 	%r1, %r2, %r12, %r8;
	setp.ge.s32 	%p1, %r8, %r2;
	setp.ge.s32 	%p2, %r12, %r3;
	or.pred  	%p3, %p1, %p2;
	@%p3 bra 	$L__BB8_2;
	cvta.to.global.u64 	%rd4, %rd1;
	cvta.to.global.u64 	%rd5, %rd2;
	cvta.to.global.u64 	%rd6, %rd3;
	mul.wide.s32 	%rd7, %r1, 4;
	add.s64 	%rd8, %rd4, %rd7;
	ld.global.f32 	%f1, [%rd8];
	add.s64 	%rd9, %rd5, %rd7;
	ld.global.f32 	%f2, [%rd9];
	mul.f32 	%f3, %f1, %f2;
	add.s64 	%rd10, %rd6, %rd7;
	st.global.f32 	[%rd10], %f3;
$L__BB8_2:
	ret;

}


// ===== COMPILED SASS (sm_100) =====

	.target	sm_100

	.elftype	@"ET_EXEC"


//--------------------- .note.nv.tkinfo           --------------------------
	.section	.note.nv.tkinfo,"",@"SHT_NOTE"
	.sectionflags	@"SHF_NOTE_NV_TKINFO"
	.tkinfo
        /*0018*/ 	.word	0x00000002
        /*0030*/ 	.string	""
        /*0030*/ 	.string	"ptxas"
        /*0030*/ 	.string	"Cuda compilation tools, release 13.0, V13.0.88"
        /*0030*/ 	.string	"Build cuda_13.0.r13.0/compiler.36424714_0"
        /*0030*/ 	.string	"-arch sm_100 -m 64 "



//--------------------- .note.nv.cuinfo           --------------------------
	.section	.note.nv.cuinfo,"",@"SHT_NOTE"
	.sectionflags	@"SHF_NOTE_NV_CUINFO"
        /*0018*/ 	.short	0x0002
        /*001a*/ 	.short	0x0064
        /*001c*/ 	.short	0x0082
	.zero		2


//--------------------- .nv.info                  --------------------------
	.section	.nv.info,"",@"SHT_CUDA_INFO"
	.align	4


	//----- nvinfo : EIATTR_REGCOUNT
	.align		4
        /*0000*/ 	.byte	0x04, 0x2f
        /*0002*/ 	.short	(.L_11 - .L_10)
	.align		4
.L_10:
        /*0004*/ 	.word	index@(_Z11init_curandP17curandStateXORWOWmii)
        /*0008*/ 	.word	0x0000001f


	//----- nvinfo : EIATTR_FRAME_SIZE
	.align		4
.L_11:
        /*000c*/ 	.byte	0x04, 0x11
        /*000e*/ 	.short	(.L_13 - .L_12)
	.align		4
.L_12:
        /*0010*/ 	.word	index@(_Z11init_curandP17curandStateXORWOWmii)
        /*0014*/ 	.word	0x00000000


	//----- nvinfo : EIATTR_REGCOUNT
	.align		4
.L_13:
        /*0018*/ 	.byte	0x04, 0x2f
        /*001a*/ 	.short	(.L_15 - .L_14)
	.align		4
.L_14:
        /*001c*/ 	.word	index@(_Z4gradPfS_S_ffii)
        /*0020*/ 	.word	0x0000001b


	//----- nvinfo : EIATTR_FRAME_SIZE
	.align		4
.L_15:
        /*0024*/ 	.byte	0x04, 0x11
        /*0026*/ 	.short	(.L_17 - .L_16)
	.align		4
.L_16:
        /*0028*/ 	.word	index@($__internal_4_$__cuda_sm20_div_rn_f64_full)
        /*002c*/ 	.word	0x00000000


	//----- nvinfo : EIATTR_FRAME_SIZE
	.align		4
.L_17:
        /*0030*/ 	.byte	0x04, 0x11
        /*0032*/ 	.short	(.L_19 - .L_18)
	.align		4
.L_18:
        /*0034*/ 	.word	index@(_Z4gradPfS_S_ffii)
        /*0038*/ 	.word	0x00000000


	//----- nvinfo : EIATTR_REGCOUNT
	.align		4
.L_19:
        /*003c*/ 	.byte	0x04, 0x2f
        /*003e*/ 	.short	(.L_21 - .L_20)
	.align		4
.L_20:
        /*0040*/ 	.word	index@(_Z7laplacePfS_ffii)
        /*0044*/ 	.word	0x0000001e


	//----- nvinfo : EIATTR_FRAME_SIZE
	.align		4
.L_21:
        /*0048*/ 	.byte	0x04, 0x11
        /*004a*/ 	.short	(.L_23 - .L_22)
	.align		4
.L_22:
        /*004c*/ 	.word	index@($__internal_3_$__cuda_sm20_div_rn_f64_full)
        /*0050*/ 	.word	0x00000000


	//----- nvinfo : EIATTR_FRAME_SIZE
	.align		4
.L_23:
        /*0054*/ 	.byte	0x04, 0x11
        /*0056*/ 	.short	(.L_25 - .L_24)
	.align		4
.L_24:
        /*0058*/ 	.word	index@(_Z7laplacePfS_ffii)
        /*005c*/ 	.word	0x00000000


	//----- nvinfo : EIATTR_REGCOUNT
	.align		4
.L_25:
        /*0060*/ 	.byte	0x04, 0x2f
        /*0062*/ 	.short	(.L_27 - .L_26)
	.align		4
.L_26:
        /*0064*/ 	.word	index@(_Z9get_thetaPfS_S_ii)
        /*0068*/ 	.word	0x00000011


	//----- nvinfo : EIATTR_FRAME_SIZE
	.align		4
.L_27:
        /*006c*/ 	.byte	0x04, 0x11
        /*006e*/ 	.short	(.L_29 - .L_28)
	.align		4
.L_28:
        /*0070*/ 	.word	index@($__internal_2_$__cuda_sm3x_div_rn_noftz_f32_slowpath)
        /*0074*/ 	.word	0x00000000


	//----- nvinfo : EIATTR_FRAME_SIZE
	.align		4
.L_29:
        /*0078*/ 	.byte	0x04, 0x11
        /*007a*/ 	.short	(.L_31 - .L_30)
	.align		4
.L_30:
        /*007c*/ 	.word	index@(_Z9get_thetaPfS_S_ii)
        /*0080*/ 	.word	0x00000000


	//----- nvinfo : EIATTR_REGCOUNT
	.align		4
.L_31:
        /*0084*/ 	.byte	0x04, 0x2f
        /*0086*/ 	.short	(.L_33 - .L_32)
	.align		4
.L_32:
        /*0088*/ 	.word	index@(_Z7get_epsPfS_S_ii)
        /*008c*/ 	.word	0x00000017


	//----- nvinfo : EIATTR_FRAME_SIZE
	.align		4
.L_33:
        /*0090*/ 	.byte	0x04, 0x11
        /*0092*/ 	.short	(.L_35 - .L_34)
	.align		4
.L_34:
        /*0094*/ 	.word	index@(_Z7get_epsPfS_S_ii)
        /*0098*/ 	.word	0x00000000


	//----- nvinfo : EIATTR_REGCOUNT
	.align		4
.L_35:
        /*009c*/ 	.byte	0x04, 0x2f
        /*009e*/ 	.short	(.L_37 - .L_36)
	.align		4
.L_36:
        /*00a0*/ 	.word	index@(_Z11phase_fieldP17curandStateXORWOWPfS1_S1_S1_S1_S1_S1_S1_S1_S1_ffii)
        /*00a4*/ 	.word	0x00000020


	//----- nvinfo : EIATTR_FRAME_SIZE
	.align		4
.L_37:
        /*00a8*/ 	.byte	0x04, 0x11
        /*00aa*/ 	.short	(.L_39 - .L_38)
	.align		4
.L_38:
        /*00ac*/ 	.word	index@($__internal_1_$__cuda_sm20_div_rn_f64_full)
        /*00b0*/ 	.word	0x00000000


	//----- nvinfo : EIATTR_FRAME_SIZE
	.align		4
.L_39:
        /*00b4*/ 	.byte	0x04, 0x11
        /*00b6*/ 	.short	(.L_41 - .L_40)
	.align		4
.L_40:
        /*00b8*/ 	.word	index@(_Z11phase_fieldP17curandStateXORWOWPfS1_S1_S1_S1_S1_S1_S1_S1_S1_ffii)
        /*00bc*/ 	.word	0x00000000


	//----- nvinfo : EIATTR_REGCOUNT
	.align		4
.L_41:
        /*00c0*/ 	.byte	0x04, 0x2f
        /*00c2*/ 	.short	(.L_43 - .L_42)
	.align		4
.L_42:
        /*00c4*/ 	.word	index@(_Z7T_fieldPfS_S_ffii)
        /*00c8*/ 	.word	0x00000020


	//----- nvinfo : EIATTR_FRAME_SIZE
	.align		4
.L_43:
        /*00cc*/ 	.byte	0x04, 0x11
        /*00ce*/ 	.short	(.L_45 - .L_44)
	.align		4
.L_44:
        /*00d0*/ 	.word	index@($__internal_0_$__cuda_sm20_div_rn_f64_full)
        /*00d4*/ 	.word	0x00000000


	//----- nvinfo : EIATTR_FRAME_SIZE
	.align		4
.L_45:
        /*00d8*/ 	.byte	0x04, 0x11
        /*00da*/ 	.short	(.L_47 - .L_46)
	.align		4
.L_46:
        /*00dc*/ 	.word	index@(_Z7T_fieldPfS_S_ffii)
        /*00e0*/ 	.word	0x00000000


	//----- nvinfo : EIATTR_REGCOUNT
	.align		4
.L_47:
        /*00e4*/ 	.byte	0x04, 0x2f
        /*00e6*/ 	.short	(.L_49 - .L_48)
	.align		4
.L_48:
        /*00e8*/ 	.word	index@(_Z12zero_flux_BCPfii)
        /*00ec*/ 	.word	0x0000000c


	//----- nvinfo : EIATTR_FRAME_SIZE
	.align		4
.L_49:
        /*00f0*/ 	.byte	0x04, 0x11
        /*00f2*/ 	.short	(.L_51 - .L_50)
	.align		4
.L_50:
        /*00f4*/ 	.word	index@(_Z12zero_flux_BCPfii)
        /*00f8*/ 	.word	0x00000000


	//----- nvinfo : EIATTR_REGCOUNT
	.align		4
.L_51:
        /*00fc*/ 	.byte	0x04, 0x2f
        /*00fe*/ 	.short	(.L_53 - .L_52)
	.align		4
.L_52:
        /*0100*/ 	.word	index@(_Z20elementwise_multiplyPfS_S_ii)
        /*0104*/ 	.word	0x0000000c


	//----- nvinfo : EIATTR_FRAME_SIZE
	.align		4
.L_53:
        /*0108*/ 	.byte	0x04, 0x11
        /*010a*/ 	.short	(.L_55 - .L_54)
	.align		4
.L_54:
        /*010c*/ 	.word	index@(_Z20elementwise_multiplyPfS_S_ii)
        /*0110*/ 	.word	0x00000000


	//----- nvinfo : EIATTR_MIN_STACK_SIZE
	.align		4
.L_55:
        /*0114*/ 	.byte	0x04, 0x12
        /*0116*/ 	.short	(.L_57 - .L_56)
	.align		4
.L_56:
        /*0118*/ 	.word	index@(_Z20elementwise_multiplyPfS_S_ii)
        /*011c*/ 	.word	0x00000000


	//----- nvinfo : EIATTR_MIN_STACK_SIZE
	.align		4
.L_57:
        /*0120*/ 	.byte	0x04, 0x12
        /*0122*/ 	.short	(.L_59 - .L_58)
	.align		4
.L_58:
        /*0124*/ 	.word	index@(_Z12zero_flux_BCPfii)
        /*0128*/ 	.word	0x00000000


	//----- nvinfo : EIATTR_MIN_STACK_SIZE
	.align		4
.L_59:
        /*012c*/ 	.byte	0x04, 0x12
        /*012e*/ 	.short	(.L_61 - .L_60)
	.align		4
.L_60:
        /*0130*/ 	.word	index@(_Z7T_fieldPfS_S_ffii)
        /*0134*/ 	.word	0x00000000


	//----- nvinfo : EIATTR_MIN_STACK_SIZE
	.align		4
.L_61:
        /*0138*/ 	.byte	0x04, 0x12
        /*013a*/ 	.short	(.L_63 - .L_62)
	.align		4
.L_62:
        /*013c*/ 	.word	index@(_Z11phase_fieldP17curandStateXORWOWPfS1_S1_S1_S1_S1_S1_S1_S1_S1_ffii)
        /*0140*/ 	.word	0x00000000


	//----- nvinfo : EIATTR_MIN_STACK_SIZE
	.align		4
.L_63:
        /*0144*/ 	.byte	0x04, 0x12
        /*0146*/ 	.short	(.L_65 - .L_64)
	.align		4
.L_64:
        /*0148*/ 	.word	index@(_Z7get_epsPfS_S_ii)
        /*014c*/ 	.word	0x00000000


	//----- nvinfo : EIATTR_MIN_STACK_SIZE
	.align		4
.L_65:
        /*0150*/ 	.byte	0x04, 0x12
        /*0152*/ 	.short	(.L_67 - .L_66)
	.align		4
.L_66:
        /*0154*/ 	.word	index@(_Z9get_thetaPfS_S_ii)
        /*0158*/ 	.word	0x00000000


	//----- nvinfo : EIATTR_MIN_STACK_SIZE
	.align		4
.L_67:
        /*015c*/ 	.byte	0x04, 0x12
        /*015e*/ 	.short	(.L_69 - .L_68)
	.align		4
.L_68:
        /*0160*/ 	.word	index@(_Z7laplacePfS_ffii)
        /*0164*/ 	.word	0x00000000


	//----- nvinfo : EIATTR_MIN_STACK_SIZE
	.align		4
.L_69:
        /*0168*/ 	.byte	0x04, 0x12
        /*016a*/ 	.short	(.L_71 - .L_70)
	.align		4
.L_70:
        /*016c*/ 	.word	index@(_Z4gradPfS_S_ffii)
        /*0170*/ 	.word	0x00000000


	//----- nvinfo : EIATTR_MIN_STACK_SIZE
	.align		4
.L_71:
        /*0174*/ 	.byte	0x04, 0x12
        /*0176*/ 	.short	(.L_73 - .L_72)
	.align		4
.L_72:
        /*0178*/ 	.word	index@(_Z11init_curandP17curandStateXORWOWmii)
        /*017c*/ 	.word	0x00000000
.L_73:


//--------------------- .nv.compat                --------------------------
	.section	.nv.compat,"",@"SHT_CUDA_COMPAT_INFO"
	.align	4
        /*0000*/ 	.byte	0x02, 0x09, 0x00, 0x00, 0x02, 0x02, 0x01, 0x00, 0x02, 0x05, 0x05, 0x00, 0x03, 0x07, 0x01, 0x01
        /*0010*/ 	.byte	0x02, 0x03, 0x00, 0x00, 0x02, 0x06, 0x01, 0x00, 0x04, 0x0b, 0x08, 0x00, 0x01, 0x00, 0x00, 0x00
        /*0020*/ 	.byte	0x00, 0x00, 0x00, 0x00


//--------------------- .nv.info._Z20elementwise_multiplyPfS_S_ii --------------------------
	.section	.nv.info._Z20elementwise_multiplyPfS_S_ii,"",@"SHT_CUDA_INFO"
	.sectionflags	@""
	.align	4


	//----- nvinfo : EIATTR_CUDA_API_VERSION
	.align		4
        /*0000*/ 	.byte	0x04, 0x37
        /*0002*/ 	.short	(.L_75 - .L_74)
.L_74:
        /*0004*/ 	.word	0x00000082


	//----- nvinfo : EIATTR_KPARAM_INFO
	.align		4
.L_75:
        /*0008*/ 	.byte	0x04, 0x17
        /*000a*/ 	.short	(.L_77 - .L_76)
.L_76:
        /*000c*/ 	.word	0x00000000
        /*0010*/ 	.short	0x0004
        /*0012*/ 	.short	0x001c
        /*0014*/ 	.byte	0x00, 0xf0, 0x11, 0x00


	//----- nvinfo : EIATTR_KPARAM_INFO
	.align		4
.L_77:
        /*0018*/ 	.byte	0x04, 0x17
        /*001a*/ 	.short	(.L_79 - .L_78)
.L_78:
        /*001c*/ 	.word	0x00000000
        /*0020*/ 	.short	0x0003
        /*0022*/ 	.short	0x0018
        /*0024*/ 	.byte	0x00, 0xf0, 0x11, 0x00


	//----- nvinfo : EIATTR_KPARAM_INFO
	.align		4
.L_79:
        /*0028*/ 	.byte	0x04, 0x17
        /*002a*/ 	.short	(.L_81 - .L_80)
.L_80:
        /*002c*/ 	.word	0x00000000
        /*0030*/ 	.short	0x0002
        /*0032*/ 	.short	0x0010
        /*0034*/ 	.byte	0x00, 0xf5, 0x21, 0x00


	//----- nvinfo : EIATTR_KPARAM_INFO
	.align		4
.L_81:
        /*0038*/ 	.byte	0x04, 0x17
        /*003a*/ 	.short	(.L_83 - .L_82)
.L_82:
        /*003c*/ 	.word	0x00000000
        /*0040*/ 	.short	0x0001
        /*0042*/ 	.short	0x0008
        /*0044*/ 	.byte	0x00, 0xf5, 0x21, 0x00


	//----- nvinfo : EIATTR_KPARAM_INFO
	.align		4
.L_83:
        /*0048*/ 	.byte	0x04, 0x17
        /*004a*/ 	.short	(.L_85 - .L_84)
.L_84:
        /*004c*/ 	.word	0x00000000
        /*0050*/ 	.short	0x0000
        /*0052*/ 	.short	0x0000
        /*0054*/ 	.byte	0x00, 0xf5, 0x21, 0x00


	//----- nvinfo : EIATTR_SPARSE_MMA_MASK
	.align		4
.L_85:
        /*0058*/ 	.byte	0x03, 0x50
        /*005a*/ 	.short	0x0000


	//----- nvinfo : EIATTR_MAXREG_COUNT
	.align		4
        /*005c*/ 	.byte	0x03, 0x1b
        /*005e*/ 	.short	0x00ff


	//----- nvinfo : EIATTR_MERCURY_ISA_VERSION
	.align		4
        /*0060*/ 	.byte	0x03, 0x5f
        /*0062*/ 	.short	0x0101


	//----- nvinfo : EIATTR_VRC_CTA_INIT_COUNT
	.align		4
        /*0064*/ 	.byte	0x02, 0x4a
	.zero		1
	.zero		1


	//----- nvinfo : EIATTR_EXIT_INSTR_OFFSETS
	.align		4
        /*0068*/ 	.byte	0x04, 0x1c
        /*006a*/ 	.short	(.L_87 - .L_86)


	//   ....[0]....
.L_86:
        /*006c*/ 	.word	0x000000d0


	//   ....[1]....
        /*0070*/ 	.word	0x00000190


	//----- nvinfo : EIATTR_CBANK_PARAM_SIZE
	.align		4
.L_87:
        /*0074*/ 	.byte	0x03, 0x19
        /*0076*/ 	.short	0x0020


	//----- nvinfo : EIATTR_PARAM_CBANK
	.align		4
        /*0078*/ 	.byte	0x04, 0x0a
        /*007a*/ 	.short	(.L_89 - .L_88)
	.align		4
.L_88:
        /*007c*/ 	.word	index@(.nv.constant0._Z20elementwise_multiplyPfS_S_ii)
        /*0080*/ 	.short	0x0380
        /*0082*/ 	.short	0x0020


	//----- nvinfo : EIATTR_SW_WAR
	.align		4
.L_89:
        /*0084*/ 	.byte	0x04, 0x36
        /*0086*/ 	.short	(.L_91 - .L_90)
.L_90:
        /*0088*/ 	.word	0x00000008
.L_91:


//--------------------- .nv.info._Z12zero_flux_BCPfii --------------------------
	.section	.nv.info._Z12zero_flux_BCPfii,"",@"SHT_CUDA_INFO"
	.sectionflags	@""
	.align	4


	//----- nvinfo : EIATTR_CUDA_API_VERSION
	.align		4
        /*0000*/ 	.byte	0x04, 0x37
        /*0002*/ 	.short	(.L_93 - .L_92)
.L_92:
        /*0004*/ 	.word	0x00000082


	//----- nvinfo : EIATTR_KPARAM_INFO
	.align		4
.L_93:
        /*0008*/ 	.byte	0x04, 0x17
        /*000a*/ 	.short	(.L_95 - .L_94)
.L_94:
        /*000c*/ 	.word	0x00000000
        /*0010*/ 	.short	0x0002
        /*0012*/ 	.short	0x000c
        /*0014*/ 	.byte	0x00, 0xf0, 0x11, 0x00


	//----- nvinfo : EIATTR_KPARAM_INFO
	.align		4
.L_95:
        /*0018*/ 	.byte	0x04, 0x17
        /*001a*/ 	.short	(.L_97 - .L_96)
.L_96:
        /*001c*/ 	.word	0x00000000
        /*0020*/ 	.short	0x0001
        /*0022*/ 	.short	0x0008
        /*0024*/ 	.byte	0x00, 0xf0, 0x11, 0x00


	//----- nvinfo : EIATTR_KPARAM_INFO
	.align		4
.L_97:
        /*0028*/ 	.byte	0x04, 0x17
        /*002a*/ 	.short	(.L_99 - .L_98)
.L_98:
        /*002c*/ 	.word	0x00000000
        /*0030*/ 	.short	0x0000
        /*0032*/ 	.short	0x0000
        /*0034*/ 	.byte	0x00, 0xf5, 0x21, 0x00


	//----- nvinfo : EIATTR_SPARSE_MMA_MASK
	.align		4
.L_99:
        /*0038*/ 	.byte	0x03, 0x50
        /*003a*/ 	.short	0x0000


	//----- nvinfo : EIATTR_MAXREG_COUNT
	.align		4
        /*003c*/ 	.byte	0x03, 0x1b
        /*003e*/ 	.short	0x00ff


	//----- nvinfo : EIATTR_MERCURY_ISA_VERSION
	.align		4
        /*0040*/ 	.byte	0x03, 0x5f
        /*0042*/ 	.short	0x0101


	//----- nvinfo : EIATTR_VRC_CTA_INIT_COUNT
	.align		4
        /*0044*/ 	.byte	0x02, 0x4a
	.zero		1
	.zero		1


	//----- nvinfo : EIATTR_EXIT_INSTR_OFFSETS
	.align		4
        /*0048*/ 	.byte	0x04, 0x1c
        /*004a*/ 	.short	(.L_101 - .L_100)


	//   ....[0]....
.L_100:
        /*004c*/ 	.word	0x000000c0


	//   ....[1]....
        /*0050*/ 	.word	0x000002e0


	//   ....[2]....
        /*0054*/ 	.word	0x00000310


	//   ....[3]....
        /*0058*/ 	.word	0x00000390


	//----- nvinfo : EIATTR_CRS_STACK_SIZE
	.align		4
.L_101:
        /*005c*/ 	.byte	0x04, 0x1e
        /*005e*/ 	.short	(.L_103 - .L_102)
.L_102:
        /*0060*/ 	.word	0x00000000


	//----- nvinfo : EIATTR_CBANK_PARAM_SIZE
	.align		4
.L_103:
        /*0064*/ 	.byte	0x03, 0x19
        /*0066*/ 	.short	0x0010


	//----- nvinfo : EIATTR_PARAM_CBANK
	.align		4
        /*0068*/ 	.byte	0x04, 0x0a
        /*006a*/ 	.short	(.L_105 - .L_104)
	.align		4
.L_104:
        /*006c*/ 	.word	index@(.nv.constant0._Z12zero_flux_BCPfii)
        /*0070*/ 	.short	0x0380
        /*0072*/ 	.short	0x0010


	//----- nvinfo : EIATTR_SW_WAR
	.align		4
.L_105:
        /*0074*/ 	.byte	0x04, 0x36
        /*0076*/ 	.short	(.L_107 - .L_106)
.L_106:
        /*0078*/ 	.word	0x00000008
.L_107:


//--------------------- .nv.info._Z7T_fieldPfS_S_ffii --------------------------
	.section	.nv.info._Z7T_fieldPfS_S_ffii,"",@"SHT_CUDA_INFO"
	.sectionflags	@""
	.align	4


	//----- nvinfo : EIATTR_CUDA_API_VERSION
	.align		4
        /*0000*/ 	.byte	0x04, 0x37
        /*0002*/ 	.short	(.L_109 - .L_108)
.L_108:
        /*0004*/ 	.word	0x00000082


	//----- nvinfo : EIATTR_KPARAM_INFO
	.align		4
.L_109:
        /*0008*/ 	.byte	0x04, 0x17
        /*000a*/ 	.short	(.L_111 - .L_110)
.L_110:
        /*000c*/ 	.word	0x00000000
        /*0010*/ 	.short	0x0006
        /*0012*/ 	.short	0x0024
        /*0014*/ 	.byte	0x00, 0xf0, 0x11, 0x00


	//----- nvinfo : EIATTR_KPARAM_INFO
	.align		4
.L_111:
        /*0018*/ 	.byte	0x04, 0x17
        /*001a*/ 	.short	(.L_113 - .L_112)
.L_112:
        /*001c*/ 	.word	0x00000000
        /*0020*/ 	.short	0x0005
        /*0022*/ 	.short	0x0020
        /*0024*/ 	.byte	0x00, 0xf0, 0x11, 0x00


	//----- nvinfo : EIATTR_KPARAM_INFO
	.align		4
.L_113:
        /*0028*/ 	.byte	0x04, 0x17
        /*002a*/ 	.short	(.L_115 - .L_114)
.L_114:
        /*002c*/ 	.word	0x00000000
        /*0030*/ 	.short	0x0004
        /*0032*/ 	.short	0x001c
        /*0034*/ 	.byte	0x00, 0xf0, 0x11, 0x00


	//----- nvinfo : EIATTR_KPARAM_INFO
	.align		4
.L_115:
        /*0038*/ 	.byte	0x04, 0x17
        /*003a*/ 	.short	(.L_117 - .L_116)
.L_116:
        /*003c*/ 	.word	0x00000000
        /*0040*/ 	.short	0x0003
        /*0042*/ 	.short	0x0018
        /*0044*/ 	.byte	0x00, 0xf0, 0x11, 0x00


	//----- nvinfo : EIATTR_KPARAM_INFO
	.align		4
.L_117:
        /*0048*/ 	.byte	0x04, 0x17
        /*004a*/ 	.short	(.L_119 - .L_118)
.L_118:
        /*004c*/ 	.word	0x00000000
        /*0050*/ 	.short	0x0002
        /*0052*/ 	.short	0x0010
        /*0054*/ 	.byte	0x00, 0xf5, 0x21, 0x00


	//----- nvinfo : EIATTR_KPARAM_INFO
	.align		4
.L_119:
        /*0058*/ 	.byte	0x04, 0x17
        /*005a*/ 	.short	(.L_121 - .L_120)
.L_120:
        /*005c*/ 	.word	0x00000000
        /*0060*/ 	.short	0x0001
        /*0062*/ 	.short	0x0008
        /*0064*/ 	.byte	0x00, 0xf5, 0x21, 0x00


	//----- nvinfo : EIATTR_KPARAM_INFO
	.align		4
.L_121:
        /*0068*/ 	.byte	0x04, 0x17
        /*006a*/ 	.short	(.L_123 - .L_122)
.L_122:
        /*006c*/ 	.word	0x00000000
        /*0070*/ 	.short	0x0000
        /*0072*/ 	.short	0x0000
        /*0074*/ 	.byte	0x00, 0xf5, 0x21, 0x00


	//----- nvinfo : EIATTR_SPARSE_MMA_MASK
	.align		4
.L_123:
        /*0078*/ 	.byte	0x03, 0x50
        /*007a*/ 	.short	0x0000


	//----- nvinfo : EIATTR_MAXREG_COUNT
	.align		4
        /*007c*/ 	.byte	0x03, 0x1b
        /*007e*/ 	.short	0x00ff


	//----- nvinfo : EIATTR_MERCURY_ISA_VERSION
	.align		4
        /*0080*/ 	.byte	0x03, 0x5f
        /*0082*/ 	.short	0x0101


	//----- nvinfo : EIATTR_VRC_CTA_INIT_COUNT
	.align		4
        /*0084*/ 	.byte	0x02, 0x4a
	.zero		1
	.zero		1


	//----- nvinfo : EIATTR_EXIT_INSTR_OFFSETS
	.align		4
        /*0088*/ 	.byte	0x04, 0x1c
        /*008a*/ 	.short	(.L_125 - .L_124)


	//   ....[0]....
.L_124:
        /*008c*/ 	.word	0x000000c0


	//   ....[1]....
        /*0090*/ 	.word	0x00000ab0


	//----- nvinfo : EIATTR_CRS_STACK_SIZE
	.align		4
.L_125:
        /*0094*/ 	.byte	0x04, 0x1e
        /*0096*/ 	.short	(.L_127 - .L_126)
.L_126:
        /*0098*/ 	.word	0x00000000


	//----- nvinfo : EIATTR_CBANK_PARAM_SIZE
	.align		4
.L_127:
        /*009c*/ 	.byte	0x03, 0x19
        /*009e*/ 	.short	0x0028


	//----- nvinfo : EIATTR_PARAM_CBANK
	.align		4
        /*00a0*/ 	.byte	0x04, 0x0a
        /*00a2*/ 	.short	(.L_129 - .L_128)
	.align		4
.L_128:
        /*00a4*/ 	.word	index@(.nv.constant0._Z7T_fieldPfS_S_ffii)
        /*00a8*/ 	.short	0x0380
        /*00aa*/ 	.short	0x0028


	//----- nvinfo : EIATTR_SW_WAR
	.align		4
.L_129:
        /*00ac*/ 	.byte	0x04, 0x36
        /*00ae*/ 	.short	(.L_131 - .L_130)
.L_130:
        /*00b0*/ 	.word	0x00000008
.L_131:


//--------------------- .nv.info._Z11phase_fieldP17curandStateXORWOWPfS1_S1_S1_S1_S1_S1_S1_S1_S1_ffii --------------------------
	.section	.nv.info._Z11phase_fieldP17curandStateXORWOWPfS1_S1_S1_S1_S1_S1_S1_S1_S1_ffii,"",@"SHT_CUDA_INFO"
	.sectionflags	@""
	.align	4


	//----- nvinfo : EIATTR_CUDA_API_VERSION
	.align		4
        /*0000*/ 	.byte	0x04, 0x37
        /*0002*/ 	.short	(.L_133 - .L_132)
.L_132:
        /*0004*/ 	.word	0x00000082


	//----- nvinfo : EIATTR_KPARAM_INFO
	.align		4
.L_133:
        /*0008*/ 	.byte	0x04, 0x17
        /*000a*/ 	.short	(.L_135 - .L_134)
.L_134:
        /*000c*/ 	.word	0x00000000
        /*0010*/ 	.short	0x000e
        /*0012*/ 	.short	0x0064
        /*0014*/ 	.byte	0x00, 0xf0, 0x11, 0x00


	//----- nvinfo : EIATTR_KPARAM_INFO
	.align		4
.L_135:
        /*0018*/ 	.byte	0x04, 0x17
        /*001a*/ 	.short	(.L_137 - .L_136)
.L_136:
        /*001c*/ 	.word	0x00000000
        /*0020*/ 	.short	0x000d
        /*0022*/ 	.short	0x0060
        /*0024*/ 	.byte	0x00, 0xf0, 0x11, 0x00


	//----- nvinfo : EIATTR_KPARAM_INFO
	.align		4
.L_137:
        /*0028*/ 	.byte	0x04, 0x17
        /*002a*/ 	.short	(.L_139 - .L_138)
.L_138:
        /*002c*/ 	.word	0x00000000
        /*0030*/ 	.short	0x000c
        /*0032*/ 	.short	0x005c
        /*0034*/ 	.byte	0x00, 0xf0, 0x11, 0x00


	//----- nvinfo : EIATTR_KPARAM_INFO
	.align		4
.L_139:
        /*0038*/ 	.byte	0x04, 0x17
        /*003a*/ 	.short	(.L_141 - .L_140)
.L_140:
        /*003c*/ 	.word	0x00000000
        /*0040*/ 	.short	0x000b
        /*0042*/ 	.short	0x0058
        /*0044*/ 	.byte	0x00, 0xf0, 0x11, 0x00


	//----- nvinfo : EIATTR_KPARAM_INFO
	.align		4
.L_141:
        /*0048*/ 	.byte	0x04, 0x17
        /*004a*/ 	.short	(.L_143 - .L_142)
.L_142:
        /*004c*/ 	.word	0x00000000
        /*0050*/ 	.short	0x000a
        /*0052*/ 	.short	0x0050
        /*0054*/ 	.byte	0x00, 0xf5, 0x21, 0x00


	//----- nvinfo : EIATTR_KPARAM_INFO
	.align		4
.L_143:
        /*0058*/ 	.byte	0x04, 0x17
        /*005a*/ 	.short	(.L_145 - .L_144)
.L_144:
        /*005c*/ 	.word	0x00000000
        /*0060*/ 	.short	0x0009
        /*0062*/ 	.short	0x0048
        /*0064*/ 	.byte	0x00, 0xf5, 0x21, 0x00


	//----- nvinfo : EIATTR_KPARAM_INFO
	.align		4
.L_145:
        /*0068*/ 	.byte	0x04, 0x17
        /*006a*/ 	.short	(.L_147 - .L_146)
.L_146:
        /*006c*/ 	.word	0x00000000
        /*0070*/ 	.short	0x0008
        /*0072*/ 	.short	0x0040
        /*0074*/ 	.byte	0x00, 0xf5, 0x21, 0x00


	//----- nvinfo : EIATTR_KPARAM_INFO
	.align		4
.L_147:
        /*0078*/ 	.byte	0x04, 0x17
        /*007a*/ 	.short	(.L_149 - .L_148)
.L_148:
        /*007c*/ 	.word	0x00000000
        /*0080*/ 	.short	0x0007
        /*0082*/ 	.short	0x0038
        /*0084*/ 	.byte	0x00, 0xf5, 0x21, 0x00


	//----- nvinfo : EIATTR_KPARAM_INFO
	.align		4
.L_149:
        /*0088*/ 	.byte	0x04, 0x17
        /*008a*/ 	.short	(.L_151 - .L_150)
.L_150:
        /*008c*/ 	.word	0x00000000
        /*0090*/ 	.short	0x0006
        /*0092*/ 	.short	0x0030
        /*0094*/ 	.byte	0x00, 0xf5, 0x21, 0x00


	//----- nvinfo : EIATTR_KPARAM_INFO
	.align		4
.L_151:
        /*0098*/ 	.byte	0x04, 0x17
        /*009a*/ 	.short	(.L_153 - .L_152)
.L_152:
        /*009c*/ 	.word	0x00000000
        /*00a0*/ 	.short	0x0005
        /*00a2*/ 	.short	0x0028
        /*00a4*/ 	.byte	0x00, 0xf5, 0x21, 0x00


	//----- nvinfo : EIATTR_KPARAM_INFO
	.align		4
.L_153:
        /*00a8*/ 	.byte	0x04, 0x17
        /*00aa*/ 	.short	(.L_155 - .L_154)
.L_154:
        /*00ac*/ 	.word	0x00000000
        /*00b0*/ 	.short	0x0004
        /*00b2*/ 	.short	0x0020
        /*00b4*/ 	.byte	0x00, 0xf5, 0x21, 0x00


	//----- nvinfo : EIATTR_KPARAM_INFO
	.align		4
.L_155:
        /*00b8*/ 	.byte	0x04, 0x17
        /*00ba*/ 	.short	(.L_157 - .L_156)
.L_156:
        /*00bc*/ 	.word	0x00000000
        /*00c0*/ 	.short	0x0003
        /*00c2*/ 	.short	0x0018
        /*00c4*/ 	.byte	0x00, 0xf5, 0x21, 0x00


	//----- nvinfo : EIATTR_KPARAM_INFO
	.align		4
.L_157:
        /*00c8*/ 	.byte	0x04, 0x17
        /*00ca*/ 	.short	(.L_159 - .L_158)
.L_158:
        /*00cc*/ 	.word	0x00000000
        /*00d0*/ 	.short	0x0002
        /*00d2*/ 	.short	0x0010
        /*00d4*/ 	.byte	0x00, 0xf5, 0x21, 0x00


	//----- nvinfo : EIATTR_KPARAM_INFO
	.align		4
.L_159:
        /*00d8*/ 	.byte	0x04, 0x17
        /*00da*/ 	.short	(.L_161 - .L_160)
.L_160:
        /*00dc*/ 	.word	0x00000000
        /*00e0*/ 	.short	0x0001
        /*00e2*/ 	.short	0x0008
        /*00e4*/ 	.byte	0x00, 0xf5, 0x21, 0x00


	//----- nvinfo : EIATTR_KPARAM_INFO
	.align		4
.L_161:
        /*00e8*/ 	.byte	0x04, 0x17
        /*00ea*/ 	.short	(.L_163 - .L_162)
.L_162:
        /*00ec*/ 	.word	0x00000000
        /*00f0*/ 	.short	0x0000
        /*00f2*/ 	.short	0x0000
        /*00f4*/ 	.byte	0x00, 0xf5, 0x21, 0x00


	//----- nvinfo : EIATTR_SPARSE_MMA_MASK
	.align		4
.L_163:
        /*00f8*/ 	.byte	0x03, 0x50
        /*00fa*/ 	.short	0x0000


	//----- nvinfo : EIATTR_MAXREG_COUNT
	.align		4
        /*00fc*/ 	.byte	0x03, 0x1b
        /*00fe*/ 	.short	0x00ff


	//----- nvinfo : EIATTR_MERCURY_ISA_VERSION
	.align		4
        /*0100*/ 	.byte	0x03, 0x5f
        /*0102*/ 	.short	0x0101


	//----- nvinfo : EIATTR_VRC_CTA_INIT_COUNT
	.align		4
        /*0104*/ 	.byte	0x02, 0x4a
	.zero		1
	.zero		1


	//----- nvinfo : EIATTR_EXIT_INSTR_OFFSETS
	.align		4
        /*0108*/ 	.byte	0x04, 0x1c
        /*010a*/ 	.short	(.L_165 - .L_164)


	//   ....[0]....
.L_164:
        /*010c*/ 	.word	0x000000c0


	//   ....[1]....
        /*0110*/ 	.word	0x00001380


	//----- nvinfo : EIATTR_CRS_STACK_SIZE
	.align		4
.L_165:
        /*0114*/ 	.byte	0x04, 0x1e
        /*0116*/ 	.short	(.L_167 - .L_166)
.L_166:
        /*0118*/ 	.word	0x00000000


	//----- nvinfo : EIATTR_CBANK_PARAM_SIZE
	.align		4
.L_167:
        /*011c*/ 	.byte	0x03, 0x19
        /*011e*/ 	.short	0x0068


	//----- nvinfo : EIATTR_PARAM_CBANK
	.align		4
        /*0120*/ 	.byte	0x04, 0x0a
        /*0122*/ 	.short	(.L_169 - .L_168)
	.align		4
.L_168:
        /*0124*/ 	.word	index@(.nv.constant0._Z11phase_fieldP17curandStateXORWOWPfS1_S1_S1_S1_S1_S1_S1_S1_S1_ffii)
        /*0128*/ 	.short	0x0380
        /*012a*/ 	.short	0x0068


	//----- nvinfo : EIATTR_SW_WAR
	.align		4
.L_169:
        /*012c*/ 	.byte	0x04, 0x36
        /*012e*/ 	.short	(.L_171 - .L_170)
.L_170:
        /*0130*/ 	.word	0x00000008
.L_171:


//--------------------- .nv.info._Z7get_epsPfS_S_ii --------------------------
	.section	.nv.info._Z7get_epsPfS_S_ii,"",@"SHT_CUDA_INFO"
	.sectionflags	@""
	.align	4


	//----- nvinfo : EIATTR_CUDA_API_VERSION
	.align		4
        /*0000*/ 	.byte	0x04, 0x37
        /*0002*/ 	.short	(.L_173 - .L_172)
.L_172:
        /*0004*/ 	.word	0x00000082


	//----- nvinfo : EIATTR_KPARAM_INFO
	.align		4
.L_173:
        /*0008*/ 	.byte	0x04, 0x17
        /*000a*/ 	.short	(.L_175 - .L_174)
.L_174:
        /*000c*/ 	.word	0x00000000
        /*0010*/ 	.short	0x0004
        /*0012*/ 	.short	0x001c
        /*0014*/ 	.byte	0x00, 0xf0, 0x11, 0x00


	//----- nvinfo : EIATTR_KPARAM_INFO
	.align		4
.L_175:
        /*0018*/ 	.byte	0x04, 0x17
        /*001a*/ 	.short	(.L_177 - .L_176)
.L_176:
        /*001c*/ 	.word	0x00000000
        /*0020*/ 	.short	0x0003
        /*0022*/ 	.short	0x0018
        /*0024*/ 	.byte	0x00, 0xf0, 0x11, 0x00


	//----- nvinfo : EIATTR_KPARAM_INFO
	.align		4
.L_177:
        /*0028*/ 	.byte	0x04, 0x17
        /*002a*/ 	.short	(.L_179 - .L_178)
.L_178:
        /*002c*/ 	.word	0x00000000
        /*0030*/ 	.short	0x0002
        /*0032*/ 	.short	0x0010
        /*0034*/ 	.byte	0x00, 0xf5, 0x21, 0x00


	//----- nvinfo : EIATTR_KPARAM_INFO
	.align		4
.L_179:
        /*0038*/ 	.byte	0x04, 0x17
        /*003a*/ 	.short	(.L_181 - .L_180)
.L_180:
        /*003c*/ 	.word	0x00000000
        /*0040*/ 	.short	0x0001
        /*0042*/ 	.short	0x0008
        /*0044*/ 	.byte	0x00, 0xf5, 0x21, 0x00


	//----- nvinfo : EIATTR_KPARAM_INFO
	.align		4
.L_181:
        /*0048*/ 	.byte	0x04, 0x17
        /*004a*/ 	.short	(.L_183 - .L_182)
.L_182:
        /*004c*/ 	.word	0x00000000
        /*0050*/ 	.short	0x0000
        /*0052*/ 	.short	0x0000
        /*0054*/ 	.byte	0x00, 0xf5, 0x21, 0x00


	//----- nvinfo : EIATTR_SPARSE_MMA_MASK
	.align		4
.L_183:
        /*0058*/ 	.byte	0x03, 0x50
        /*005a*/ 	.short	0x0000


	//----- nvinfo : EIATTR_MAXREG_COUNT
	.align		4
        /*005c*/ 	.byte	0x03, 0x1b
        /*005e*/ 	.short	0x00ff


	//----- nvinfo : EIATTR_MERCURY_ISA_VERSION
	.align		4
        /*0060*/ 	.byte	0x03, 0x5f
        /*0062*/ 	.short	0x0101


	//----- nvinfo : EIATTR_VRC_CTA_INIT_COUNT
	.align		4
        /*0064*/ 	.byte	0x02, 0x4a
	.zero		1
	.zero		1


	//----- nvinfo : EIATTR_EXIT_INSTR_OFFSETS
	.align		4
        /*0068*/ 	.byte	0x04, 0x1c
        /*006a*/ 	.short	(.L_185 - .L_184)


	//   ....[0]....
.L_184:
        /*006c*/ 	.word	0x000000c0


	//   ....[1]....
        /*0070*/ 	.word	0x000011c0


	//----- nvinfo : EIATTR_CRS_STACK_SIZE
	.align		4
.L_185:
        /*0074*/ 	.byte	0x04, 0x1e
        /*0076*/ 	.short	(.L_187 - .L_186)
.L_186:
        /*0078*/ 	.word	0x00000000


	//----- nvinfo : EIATTR_CBANK_PARAM_SIZE
	.align		4
.L_187:
        /*007c*/ 	.byte	0x03, 0x19
        /*007e*/ 	.short	0x0020


	//----- nvinfo : EIATTR_PARAM_CBANK
	.align		4
        /*0080*/ 	.byte	0x04, 0x0a
        /*0082*/ 	.short	(.L_189 - .L_188)
	.align		4
.L_188:
        /*0084*/ 	.word	index@(.nv.constant0._Z7get_epsPfS_S_ii)
        /*0088*/ 	.short	0x0380
        /*008a*/ 	.short	0x0020


	//----- nvinfo : EIATTR_SW_WAR
	.align		4
.L_189:
        /*008c*/ 	.byte	0x04, 0x36
        /*008e*/ 	.short	(.L_191 - .L_190)
.L_190:
        /*0090*/ 	.word	0x00000008
.L_191:


//--------------------- .nv.info._Z9get_thetaPfS_S_ii --------------------------
	.section	.nv.info._Z9get_thetaPfS_S_ii,"",@"SHT_CUDA_INFO"
	.sectionflags	@""
	.align	4


	//----- nvinfo : EIATTR_CUDA_API_VERSION
	.align		4
        /*0000*/ 	.byte	0x04, 0x37
        /*0002*/ 	.short	(.L_193 - .L_192)
.L_192:
        /*0004*/ 	.word	0x00000082


	//----- nvinfo : EIATTR_KPARAM_INFO
	.align		4
.L_193:
        /*0008*/ 	.byte	0x04, 0x17
        /*000a*/ 	.short	(.L_195 - .L_194)
.L_194:
        /*000c*/ 	.word	0x00000000
        /*0010*/ 	.short	0x0004
        /*0012*/ 	.short	0x001c
        /*0014*/ 	.byte	0x00, 0xf0, 0x11, 0x00


	//----- nvinfo : EIATTR_KPARAM_INFO
	.align		4
.L_195:
        /*0018*/ 	.byte	0x04, 0x17
        /*001a*/ 	.short	(.L_197 - .L_196)
.L_196:
        /*001c*/ 	.word	0x00000000
        /*0020*/ 	.short	0x0003
        /*0022*/ 	.short	0x0018
        /*0024*/ 	.byte	0x00, 0xf0, 0x11, 0x00


	//----- nvinfo : EIATTR_KPARAM_INFO
	.align		4
.L_197:
        /*0028*/ 	.byte	0x04, 0x17
        /*002a*/ 	.short	(.L_199 - .L_198)
.L_198:
        /*002c*/ 	.word	0x00000000
        /*0030*/ 	.short	0x0002
        /*0032*/ 	.short	0x0010
        /*0034*/ 	.byte	0x00, 0xf5, 0x21, 0x00


	//----- nvinfo : EIATTR_KPARAM_INFO
	.align		4
.L_199:
        /*0038*/ 	.byte	0x04, 0x17
        /*003a*/ 	.short	(.L_201 - .L_200)
.L_200:
        /*003c*/ 	.word	0x00000000
        /*0040*/ 	.short	0x0001
        /*0042*/ 	.short	0x0008
        /*0044*/ 	.byte	0x00, 0xf5, 0x21, 0x00


	//----- nvinfo : EIATTR_KPARAM_INFO
	.align		4
.L_201:
        /*0048*/ 	.byte	0x04, 0x17
        /*004a*/ 	.short	(.L_203 - .L_202)
.L_202:
        /*004c*/ 	.word	0x00000000
        /*0050*/ 	.short	0x0000
        /*0052*/ 	.short	0x0000
        /*0054*/ 	.byte	0x00, 0xf5, 0x21, 0x00


	//----- nvinfo : EIATTR_SPARSE_MMA_MASK
	.align		4
.L_203:
        /*0058*/ 	.byte	0x03, 0x50
        /*005a*/ 	.short	0x0000


	//----- nvinfo : EIATTR_MAXREG_COUNT
	.align		4
        /*005c*/ 	.byte	0x03, 0x1b
        /*005e*/ 	.short	0x00ff


	//----- nvinfo : EIATTR_MERCURY_ISA_VERSION
	.align		4
        /*0060*/ 	.byte	0x03, 0x5f
        /*0062*/ 	.short	0x0101


	//----- nvinfo : EIATTR_VRC_CTA_INIT_COUNT
	.align		4
        /*0064*/ 	.byte	0x02, 0x4a
	.zero		1
	.zero		1


	//----- nvinfo : EIATTR_EXIT_INSTR_OFFSETS
	.align		4
        /*0068*/ 	.byte	0x04, 0x1c
        /*006a*/ 	.short	(.L_205 - .L_204)


	//   ....[0]....
.L_204:
        /*006c*/ 	.word	0x000000c0


	//   ....[1]....
        /*0070*/ 	.word	0x000001e0


	//   ....[2]....
        /*0074*/ 	.word	0x00000220


	//   ....[3]....
        /*0078*/ 	.word	0x00000500


	//   ....[4]....
        /*007c*/ 	.word	0x00000740


	//   ....[5]....
        /*0080*/ 	.word	0x00000770


	//   ....[6]....
        /*0084*/ 	.word	0x000009f0


	//----- nvinfo : EIATTR_CRS_STACK_SIZE
	.align		4
.L_205:
        /*0088*/ 	.byte	0x04, 0x1e
        /*008a*/ 	.short	(.L_207 - .L_206)
.L_206:
        /*008c*/ 	.word	0x00000000


	//----- nvinfo : EIATTR_CBANK_PARAM_SIZE
	.align		4
.L_207:
        /*0090*/ 	.byte	0x03, 0x19
        /*0092*/ 	.short	0x0020


	//----- nvinfo : EIATTR_PARAM_CBANK
	.align		4
        /*0094*/ 	.byte	0x04, 0x0a
        /*0096*/ 	.short	(.L_209 - .L_208)
	.align		4
.L_208:
        /*0098*/ 	.word	index@(.nv.constant0._Z9get_thetaPfS_S_ii)
        /*009c*/ 	.short	0x0380
        /*009e*/ 	.short	0x0020


	//----- nvinfo : EIATTR_SW_WAR
	.align		4
.L_209:
        /*00a0*/ 	.byte	0x04, 0x36
        /*00a2*/ 	.short	(.L_211 - .L_210)
.L_210:
        /*00a4*/ 	.word	0x00000008
.L_211:


//--------------------- .nv.info._Z7laplacePfS_ffii --------------------------
	.section	.nv.info._Z7laplacePfS_ffii,"",@"SHT_CUDA_INFO"
	.sectionflags	@""
	.align	4


	//----- nvinfo : EIATTR_CUDA_API_VERSION
	.align		4
        /*0000*/ 	.byte	0x04, 0x37
        /*0002*/ 	.short	(.L_213 - .L_212)
.L_212:
        /*0004*/ 	.word	0x00000082


	//----- nvinfo : EIATTR_KPARAM_INFO
	.align		4
.L_213:
        /*0008*/ 	.byte	0x04, 0x17
        /*000a*/ 	.short	(.L_215 - .L_214)
.L_214:
        /*000c*/ 	.word	0x00000000
        /*0010*/ 	.short	0x0005
        /*0012*/ 	.short	0x001c
        /*0014*/ 	.byte	0x00, 0xf0, 0x11, 0x00


	//----- nvinfo : EIATTR_KPARAM_INFO
	.align		4
.L_215:
        /*0018*/ 	.byte	0x04, 0x17
        /*001a*/ 	.short	(.L_217 - .L_216)
.L_216:
        /*001c*/ 	.word	0x00000000
        /*0020*/ 	.short	0x0004
        /*0022*/ 	.short	0x0018
        /*0024*/ 	.byte	0x00, 0xf0, 0x11, 0x00


	//----- nvinfo : EIATTR_KPARAM_INFO
	.align		4
.L_217:
        /*0028*/ 	.byte	0x04, 0x17
        /*002a*/ 	.short	(.L_219 - .L_218)
.L_218:
        /*002c*/ 	.word	0x00000000
        /*0030*/ 	.short	0x0003
        /*0032*/ 	.short	0x0014
        /*0034*/ 	.byte	0x00, 0xf0, 0x11, 0x00


	//----- nvinfo : EIATTR_KPARAM_INFO
	.align		4
.L_219:
        /*0038*/ 	.byte	0x04, 0x17
        /*003a*/ 	.short	(.L_221 - .L_220)
.L_220:
        /*003c*/ 	.word	0x00000000
        /*0040*/ 	.short	0x0002
        /*0042*/ 	.short	0x0010
        /*0044*/ 	.byte	0x00, 0xf0, 0x11, 0x00


	//----- nvinfo : EIATTR_KPARAM_INFO
	.align		4
.L_221:
        /*0048*/ 	.byte	0x04, 0x17
        /*004a*/ 	.short	(.L_223 - .L_222)
.L_222:
        /*004c*/ 	.word	0x00000000
        /*0050*/ 	.short	0x0001
        /*0052*/ 	.short	0x0008
        /*0054*/ 	.byte	0x00, 0xf5, 0x21, 0x00


	//----- nvinfo : EIATTR_KPARAM_INFO
	.align		4
.L_223:
        /*0058*/ 	.byte	0x04, 0x17
        /*005a*/ 	.short	(.L_225 - .L_224)
.L_224:
        /*005c*/ 	.word	0x00000000
        /*0060*/ 	.short	0x0000
        /*0062*/ 	.short	0x0000
        /*0064*/ 	.byte	0x00, 0xf5, 0x21, 0x00


	//----- nvinfo : EIATTR_SPARSE_MMA_MASK
	.align		4
.L_225:
        /*0068*/ 	.byte	0x03, 0x50
        /*006a*/ 	.short	0x0000


	//----- nvinfo : EIATTR_MAXREG_COUNT
	.align		4
        /*006c*/ 	.byte	0x03, 0x1b
        /*006e*/ 	.short	0x00ff


	//----- nvinfo : EIATTR_MERCURY_ISA_VERSION
	.align		4
        /*0070*/ 	.byte	0x03, 0x5f
        /*0072*/ 	.short	0x0101


	//----- nvinfo : EIATTR_VRC_CTA_INIT_COUNT
	.align		4
        /*0074*/ 	.byte	0x02, 0x4a
	.zero		1
	.zero		1


	//----- nvinfo : EIATTR_EXIT_INSTR_OFFSETS
	.align		4
        /*0078*/ 	.byte	0x04, 0x1c
        /*007a*/ 	.short	(.L_227 - .L_226)


	//   ....[0]....
.L_226:
        /*007c*/ 	.word	0x000000c0


	//   ....[1]....
        /*0080*/ 	.word	0x00000a00


	//----- nvinfo : EIATTR_CRS_STACK_SIZE
	.align		4
.L_227:
        /*0084*/ 	.byte	0x04, 0x1e
        /*0086*/ 	.short	(.L_229 - .L_228)
.L_228:
        /*0088*/ 	.word	0x00000000


	//----- nvinfo : EIATTR_CBANK_PARAM_SIZE
	.align		4
.L_229:
        /*008c*/ 	.byte	0x03, 0x19
        /*008e*/ 	.short	0x0020


	//----- nvinfo : EIATTR_PARAM_CBANK
	.align		4
        /*0090*/ 	.byte	0x04, 0x0a
        /*0092*/ 	.short	(.L_231 - .L_230)
	.align		4
.L_230:
        /*0094*/ 	.word	index@(.nv.constant0._Z7laplacePfS_ffii)
        /*0098*/ 	.short	0x0380
        /*009a*/ 	.short	0x0020


	//----- nvinfo : EIATTR_SW_WAR
	.align		4
.L_231:
        /*009c*/ 	.byte	0x04, 0x36
        /*009e*/ 	.short	(.L_233 - .L_232)
.L_232:
        /*00a0*/ 	.word	0x00000008
.L_233:


//--------------------- .nv.info._Z4gradPfS_S_ffii --------------------------
	.section	.nv.info._Z4gradPfS_S_ffii,"",@"SHT_CUDA_INFO"
	.sectionflags	@""
	.align	4


	//----- nvinfo : EIATTR_CUDA_API_VERSION
	.align		4
        /*0000*/ 	.byte	0x04, 0x37
        /*0002*/ 	.short	(.L_235 - .L_234)
.L_234:
        /*0004*/ 	.word	0x00000082


	//----- nvinfo : EIATTR_KPARAM_INFO
	.align		4
.L_235:
        /*0008*/ 	.byte	0x04, 0x17
        /*000a*/ 	.short	(.L_237 - .L_236)
.L_236:
        /*000c*/ 	.word	0x00000000
        /*0010*/ 	.short	0x0006
        /*0012*/ 	.short	0x0024
        /*0014*/ 	.byte	0x00, 0xf0, 0x11, 0x00


	//----- nvinfo : EIATTR_KPARAM_INFO
	.align		4
.L_237:
        /*0018*/ 	.byte	0x04, 0x17
        /*001a*/ 	.short	(.L_239 - .L_238)
.L_238:
        /*001c*/ 	.word	0x00000000
        /*0020*/ 	.short	0x0005
        /*0022*/ 	.short	0x0020
        /*0024*/ 	.byte	0x00, 0xf0, 0x11, 0x00


	//----- nvinfo : EIATTR_KPARAM_INFO
	.align		4
.L_239:
        /*0028*/ 	.byte	0x04, 0x17
        /*002a*/ 	.short	(.L_241 - .L_240)
.L_240:
        /*002c*/ 	.word	0x00000000
        /*0030*/ 	.short	0x0004
        /*0032*/ 	.short	0x001c
        /*0034*/ 	.byte	0x00, 0xf0, 0x11, 0x00


	//----- nvinfo : EIATTR_KPARAM_INFO
	.align		4
.L_241:
        /*0038*/ 	.byte	0x04, 0x17
        /*003a*/ 	.short	(.L_243 - .L_242)
.L_242:
        /*003c*/ 	.word	0x00000000
        /*0040*/ 	.short	0x0003
        /*0042*/ 	.short	0x0018
        /*0044*/ 	.byte	0x00, 0xf0, 0x11, 0x00


	//----- nvinfo : EIATTR_KPARAM_INFO
	.align		4
.L_243:
        /*0048*/ 	.byte	0x04, 0x17
        /*004a*/ 	.short	(.L_245 - .L_244)
.L_244:
        /*004c*/ 	.word	0x00000000
        /*0050*/ 	.short	0x0002
        /*0052*/ 	.short	0x0010
        /*0054*/ 	.byte	0x00, 0xf5, 0x21, 0x00


	//----- nvinfo : EIATTR_KPARAM_INFO
	.align		4
.L_245:
        /*0058*/ 	.byte	0x04, 0x17
        /*005a*/ 	.short	(.L_247 - .L_246)
.L_246:
        /*005c*/ 	.word	0x00000000
        /*0060*/ 	.short	0x0001
        /*0062*/ 	.short	0x0008
        /*0064*/ 	.byte	0x00, 0xf5, 0x21, 0x00


	//----- nvinfo : EIATTR_KPARAM_INFO
	.align		4
.L_247:
        /*0068*/ 	.byte	0x04, 0x17
        /*006a*/ 	.short	(.L_249 - .L_248)
.L_248:
        /*006c*/ 	.word	0x00000000
        /*0070*/ 	.short	0x0000
        /*0072*/ 	.short	0x0000
        /*0074*/ 	.byte	0x00, 0xf5, 0x21, 0x00


	//----- nvinfo : EIATTR_SPARSE_MMA_MASK
	.align		4
.L_249:
        /*0078*/ 	.byte	0x03, 0x50
        /*007a*/ 	.short	0x0000


	//----- nvinfo : EIATTR_MAXREG_COUNT
	.align		4
        /*007c*/ 	.byte	0x03, 0x1b
        /*007e*/ 	.short	0x00ff


	//----- nvinfo : EIATTR_MERCURY_ISA_VERSION
	.align		4
        /*0080*/ 	.byte	0x03, 0x5f
        /*0082*/ 	.short	0x0101


	//----- nvinfo : EIATTR_VRC_CTA_INIT_COUNT
	.align		4
        /*0084*/ 	.byte	0x02, 0x4a
	.zero		1
	.zero		1


	//----- nvinfo : EIATTR_EXIT_INSTR_OFFSETS
	.align		4
        /*0088*/ 	.byte	0x04, 0x1c
        /*008a*/ 	.short	(.L_251 - .L_250)


	//   ....[0]....
.L_250:
        /*008c*/ 	.word	0x000000c0


	//   ....[1]....
        /*0090*/ 	.word	0x00000960


	//----- nvinfo : EIATTR_CRS_STACK_SIZE
	.align		4
.L_251:
        /*0094*/ 	.byte	0x04, 0x1e
        /*0096*/ 	.short	(.L_253 - .L_252)
.L_252:
        /*0098*/ 	.word	0x00000000


	//----- nvinfo : EIATTR_CBANK_PARAM_SIZE
	.align		4
.L_253:
        /*009c*/ 	.byte	0x03, 0x19
        /*009e*/ 	.short	0x0028


	//----- nvinfo : EIATTR_PARAM_CBANK
	.align		4
        /*00a0*/ 	.byte	0x04, 0x0a
        /*00a2*/ 	.short	(.L_255 - .L_254)
	.align		4
.L_254:
        /*00a4*/ 	.word	index@(.nv.constant0._Z4gradPfS_S_ffii)
        /*00a8*/ 	.short	0x0380
        /*00aa*/ 	.short	0x0028


	//----- nvinfo : EIATTR_SW_WAR
	.align		4
.L_255:
        /*00ac*/ 	.byte	0x04, 0x36
        /*00ae*/ 	.short	(.L_257 - .L_256)
.L_256:
        /*00b0*/ 	.word	0x00000008
.L_257:


//--------------------- .nv.info._Z11init_curandP17curandStateXORWOWmii --------------------------
	.section	.nv.info._Z11init_curandP17curandStateXORWOWmii,"",@"SHT_CUDA_INFO"
	.sectionflags	@""
	.align	4


	//----- nvinfo : EIATTR_CUDA_API_VERSION
	.align		4
        /*0000*/ 	.byte	0x04, 0x37
        /*0002*/ 	.short	(.L_259 - .L_258)
.L_258:
        /*0004*/ 	.word	0x00000082


	//----- nvinfo : EIATTR_KPARAM_INFO
	.align		4
.L_259:
        /*0008*/ 	.byte	0x04, 0x17
        /*000a*/ 	.short	(.L_261 - .L_260)
.L_260:
        /*000c*/ 	.word	0x00000000
        /*0010*/ 	.short	0x0003
        /*0012*/ 	.short	0x0014
        /*0014*/ 	.byte	0x00, 0xf0, 0x11, 0x00


	//----- nvinfo : EIATTR_KPARAM_INFO
	.align		4
.L_261:
        /*0018*/ 	.byte	0x04, 0x17
        /*001a*/ 	.short	(.L_263 - .L_262)
.L_262:
        /*001c*/ 	.word	0x00000000
        /*0020*/ 	.short	0x0002
        /*0022*/ 	.short	0x0010
        /*0024*/ 	.byte	0x00, 0xf0, 0x11, 0x00


	//----- nvinfo : EIATTR_KPARAM_INFO
	.align		4
.L_263:
        /*0028*/ 	.byte	0x04, 0x17
        /*002a*/ 	.short	(.L_265 - .L_264)
.L_264:
        /*002c*/ 	.word	0x00000000
        /*0030*/ 	.short	0x0001
        /*0032*/ 	.short	0x0008
        /*0034*/ 	.byte	0x00, 0xf0, 0x21, 0x00


	//----- nvinfo : EIATTR_KPARAM_INFO
	.align		4
.L_265:
        /*0038*/ 	.byte	0x04, 0x17
        /*003a*/ 	.short	(.L_267 - .L_266)
.L_266:
        /*003c*/ 	.word	0x00000000
        /*0040*/ 	.short	0x0000
        /*0042*/ 	.short	0x0000
        /*0044*/ 	.byte	0x00, 0xf5, 0x21, 0x00


	//----- nvinfo : EIATTR_SPARSE_MMA_MASK
	.align		4
.L_267:
        /*0048*/ 	.byte	0x03, 0x50
        /*004a*/ 	.short	0x0000


	//----- nvinfo : EIATTR_MAXREG_COUNT
	.align		4
        /*004c*/ 	.byte	0x03, 0x1b
        /*004e*/ 	.short	0x00ff


	//----- nvinfo : EIATTR_MERCURY_ISA_VERSION
	.align		4
        /*0050*/ 	.byte	0x03, 0x5f
        /*0052*/ 	.short	0x0101


	//----- nvinfo : EIATTR_VRC_CTA_INIT_COUNT
	.align		4
        /*0054*/ 	.byte	0x02, 0x4a
	.zero		1
	.zero		1


	//----- nvinfo : EIATTR_EXIT_INSTR_OFFSETS
	.align		4
        /*0058*/ 	.byte	0x04, 0x1c
        /*005a*/ 	.short	(.L_269 - .L_268)


	//   ....[0]....
.L_268:
        /*005c*/ 	.word	0x000000d0


	//   ....[1]....
        /*0060*/ 	.word	0x00000f60


	//----- nvinfo : EIATTR_CRS_STACK_SIZE
	.align		4
.L_269:
        /*0064*/ 	.byte	0x04, 0x1e
        /*0066*/ 	.short	(.L_271 - .L_270)
.L_270:
        /*0068*/ 	.word	0x00000000


	//----- nvinfo : EIATTR_CBANK_PARAM_SIZE
	.align		4
.L_271:
        /*006c*/ 	.byte	0x03, 0x19
        /*006e*/ 	.short	0x0018


	//----- nvinfo : EIATTR_PARAM_CBANK
	.align		4
        /*0070*/ 	.byte	0x04, 0x0a
        /*0072*/ 	.short	(.L_273 - .L_272)
	.align		4
.L_272:
        /*0074*/ 	.word	index@(.nv.constant0._Z11init_curandP17curandStateXORWOWmii)
        /*0078*/ 	.short	0x0380
        /*007a*/ 	.short	0x0018


	//----- nvinfo : EIATTR_SW_WAR
	.align		4
.L_273:
        /*007c*/ 	.byte	0x04, 0x36
        /*007e*/ 	.short	(.L_275 - .L_274)
.L_274:
        /*0080*/ 	.word	0x00000008
.L_275:


//--------------------- .nv.callgraph             --------------------------
	.section	.nv.callgraph,"",@"SHT_CUDA_CALLGRAPH"
	.align	4
	.sectionentsize	8
	.align		4
        /*0000*/ 	.word	0x00000000
	.align		4
        /*0004*/ 	.word	0xffffffff
	.align		4
        /*0008*/ 	.word	0x00000000
	.align		4
        /*000c*/ 	.word	0xfffffffe
	.align		4
        /*0010*/ 	.word	0x00000000
	.align		4
        /*0014*/ 	.word	0xfffffffd
	.align		4
        /*0018*/ 	.word	0x00000000
	.align		4
        /*001c*/ 	.word	0xfffffffc


//--------------------- .nv.constant4             --------------------------
	.section	.nv.constant4,"a",@progbits
	.align	8
	.align		8
.nv.constant4:
        /*0000*/ 	.dword	precalc_xorwow_matrix
	.align		8
        /*0008*/ 	.dword	precalc_xorwow_offset_matrix
	.align		8
        /*0010*/ 	.dword	mrg32k3aM1
	.align		8
        /*0018*/ 	.dword	mrg32k3aM2
	.align		8
        /*0020*/ 	.dword	mrg32k3aM1SubSeq
	.align		8
        /*0028*/ 	.dword	mrg32k3aM2SubSeq
	.align		8
        /*0030*/ 	.dword	mrg32k3aM1Seq
	.align		8
        /*0038*/ 	.dword	mrg32k3aM2Seq
	.align		8
        /*0040*/ 	.dword	__cudart_i2opi_f


//--------------------- .nv.constant3             --------------------------
	.section	.nv.constant3,"a",@progbits
	.align	8
.nv.constant3:
	.type		__cr_lgamma_table,@object
	.size		__cr_lgamma_table,(.L_8 - __cr_lgamma_table)
__cr_lgamma_table:
        /*0000*/ 	.byte	0x00, 0x00, 0x00, 0x00, 0x00, 0x00, 0x00, 0x00, 0x00, 0x00, 0x00, 0x00, 0x00, 0x00, 0x00, 0x00
        /*0010*/ 	.byte	0xef, 0x39, 0xfa, 0xfe, 0x42, 0x2e, 0xe6, 0x3f, 0x02, 0x20, 0x2a, 0xfa, 0x0b, 0xab, 0xfc, 0x3f
        /*0020*/ 	.byte	0xf9, 0x2c, 0x92, 0x7c, 0xa7, 0x6c, 0x09, 0x40, 0xc9, 0x79, 0x44, 0x3c, 0x64, 0x26, 0x13, 0x40
        /*0030*/ 	.byte	0xca, 0x01, 0xcf, 0x3a, 0x27, 0x51, 0x1a, 0x40, 0x30, 0xcc, 0x2d, 0xf3, 0xe1, 0x0c, 0x21, 0x40
        /*0040*/ 	.byte	0x0d, 0xb7, 0xfc, 0x82, 0x8e, 0x35, 0x25, 0x40
.L_8:


//--------------------- .text._Z20elementwise_multiplyPfS_S_ii --------------------------
	.section	.text._Z20elementwise_multiplyPfS_S_ii,"ax",@progbits
	.align	128
        .global         _Z20elementwise_multiplyPfS_S_ii
        .type           _Z20elementwise_multiplyPfS_S_ii,@function
        .size           _Z20elementwise_multiplyPfS_S_ii,(.L_x_94 - _Z20elementwise_multiplyPfS_S_ii)
        .other          _Z20elementwise_multiplyPfS_S_ii,@"STO_CUDA_ENTRY STV_DEFAULT"
_Z20elementwise_multiplyPfS_S_ii:
.text._Z20elementwise_multiplyPfS_S_ii:
[----:B------:R-:W-:Y:S01]  /*0000*/  LDC R1, c[0x0][0x37c] ;  /* 0x0000df00ff017b82 */ /* 0x000fe20000000800 */
[----:B------:R-:W0:Y:S07]  /*0010*/  S2R R2, SR_TID.Y ;  /* 0x0000000000027919 */ /* 0x000e2e0000002200 */
[----:B------:R-:W1:Y:S01]  /*0020*/  LDC R0, c[0x0][0x360] ;  /* 0x0000d800ff007b82 */ /* 0x000e620000000800 */
[----:B------:R-:W2:Y:S01]  /*0030*/  LDCU.64 UR6, c[0x0][0x398] ;  /* 0x00007300ff0677ac */ /* 0x000ea20008000a00 */
[----:B------:R-:W1:Y:S06]  /*0040*/  S2R R5, SR_TID.X ;  /* 0x0000000000057919 */ /* 0x000e6c0000002100 */
[----:B------:R-:W0:Y:S08]  /*0050*/  S2UR UR5, SR_CTAID.Y ;  /* 0x00000000000579c3 */ /* 0x000e300000002600 */
[----:B------:R-:W0:Y:S08]  /*0060*/  LDC R3, c[0x0][0x364] ;  /* 0x0000d900ff037b82 */ /* 0x000e300000000800 */
[----:B------:R-:W1:Y:S01]  /*0070*/  S2UR UR4, SR_CTAID.X ;  /* 0x00000000000479c3 */ /* 0x000e620000002500 */
[----:B0-----:R-:W-:-:S05]  /*0080*/  IMAD R3, R3, UR5, R2 ;  /* 0x0000000503037c24 */ /* 0x001fca000f8e0202 */
[----:B--2---:R-:W-:Y:S01]  /*0090*/  ISETP.GE.AND P0, PT, R3, UR7, PT ;  /* 0x0000000703007c0c */ /* 0x004fe2000bf06270 */
[----:B-1----:R-:W-:-:S04]  /*00a0*/  IMAD R0, R0, UR4, R5 ;  /* 0x0000000400007c24 */ /* 0x002fc8000f8e0205 */
[----:B------:R-:W-:Y:S01]  /*00b0*/  IMAD R9, R3, UR6, R0 ;  /* 0x0000000603097c24 */ /* 0x000fe2000f8e0200 */
[----:B------:R-:W-:-:S13]  /*00c0*/  ISETP.GE.OR P0, PT, R0, UR6, P0 ;  /* 0x0000000600007c0c */ /* 0x000fda0008706670 */
[----:B------:R-:W-:Y:S05]  /*00d0*/  @P0 EXIT ;  /* 0x000000000000094d */ /* 0x000fea0003800000 */
[----:B------:R-:W0:Y:S01]  /*00e0*/  LDC.64 R2, c[0x0][0x380] ;  /* 0x0000e000ff027b82 */ /* 0x000e220000000a00 */
[----:B------:R-:W1:Y:S07]  /*00f0*/  LDCU.64 UR4, c[0x0][0x358] ;  /* 0x00006b00ff0477ac */ /* 0x000e6e0008000a00 */
[----:B------:R-:W2:Y:S08]  /*0100*/  LDC.64 R4, c[0x0][0x388] ;  /* 0x0000e200ff047b82 */ /* 0x000eb00000000a00 */
[----:B------:R-:W3:Y:S01]  /*0110*/  LDC.64 R6, c[0x0][0x390] ;  /* 0x0000e400ff067b82 */ /* 0x000ee20000000a00 */
[----:B0-----:R-:W-:-:S06]  /*0120*/  IMAD.WIDE R2, R9, 0x4, R2 ;  /* 0x0000000409027825 */ /* 0x001fcc00078e0202 */
[----:B-1----:R-:W4:Y:S01]  /*0130*/  LDG.E R2, desc[UR4][R2.64] ;  /* 0x0000000402027981 */ /* 0x002f22000c1e1900 */
[----:B--2---:R-:W-:-:S06]  /*0140*/  IMAD.WIDE R4, R9, 0x4, R4 ;  /* 0x0000000409047825 */ /* 0x004fcc00078e0204 */
[----:B------:R-:W4:Y:S01]  /*0150*/  LDG.E R5, desc[UR4][R4.64] ;  /* 0x0000000404057981 */ /* 0x000f22000c1e1900 */
[----:B---3--:R-:W-:-:S04]  /*0160*/  IMAD.WIDE R6, R9, 0x4, R6 ;  /* 0x0000000409067825 */ /* 0x008fc800078e0206 */
[----:B----4-:R-:W-:-:S05]  /*0170*/  FMUL R9, R2, R5 ;  /* 0x0000000502097220 */ /* 0x010fca0000400000 */
[----:B------:R-:W-:Y:S01]  /*0180*/  STG.E desc[UR4][R6.64], R9 ;  /* 0x0000000906007986 */ /* 0x000fe2000c101904 */
[----:B------:R-:W-:Y:S05]  /*0190*/  EXIT ;  /* 0x000000000000794d */ /* 0x000fea0003800000 */
.L_x_0:
[----:B------:R-:W-:-:S00]  /*01a0*/  BRA `(.L_x_0) ;  /* 0xfffffffc00fc7947 */ /* 0x000fc0000383ffff */
[----:B------:R-:W-:-:S00]  /*01b0*/  NOP ;  /* 0x0000000000007918 */ /* 0x000fc00000000000 */
        /* <DEDUP_REMOVED lines=12> */
.L_x_94:


//--------------------- .text._Z12zero_flux_BCPfii --------------------------
	.section	.text._Z12zero_flux_BCPfii,"ax",@progbits
	.align	128
        .global         _Z12zero_flux_BCPfii
        .type           _Z12zero_flux_BCPfii,@function
        .size           _Z12zero_flux_BCPfii,(.L_x_95 - _Z12zero_flux_BCPfii)
        .other          _Z12zero_flux_BCPfii,@"STO_CUDA_ENTRY STV_DEFAULT"
_Z12zero_flux_BCPfii:
.text._Z12zero_flux_BCPfii:
[----:B------:R-:W-:Y:S01]  /*0000*/  LDC R1, c[0x0][0x37c] ;  /* 0x0000df00ff017b82 */ /* 0x000fe20000000800 */
[----:B------:R-:W0:Y:S07]  /*0010*/  S2R R5, SR_TID.Y ;  /* 0x0000000000057919 */ /* 0x000e2e0000002200 */
[----:B------:R-:W1:Y:S01]  /*0020*/  LDC R9, c[0x0][0x360] ;  /* 0x0000d800ff097b82 */ /* 0x000e620000000800 */
[----:B------:R-:W1:Y:S07]  /*0030*/  S2R R0, SR_TID.X ;  /* 0x0000000000007919 */ /* 0x000e6e0000002100 */
[----:B------:R-:W0:Y:S08]  /*0040*/  S2UR UR5, SR_CTAID.Y ;  /* 0x00000000000579c3 */ /* 0x000e300000002600 */
[----:B------:R-:W0:Y:S08]  /*0050*/  LDC R8, c[0x0][0x364] ;  /* 0x0000d900ff087b82 */ /* 0x000e300000000800 */
[----:B------:R-:W1:Y:S08]  /*0060*/  S2UR UR4, SR_CTAID.X ;  /* 0x00000000000479c3 */ /* 0x000e700000002500 */
[----:B------:R-:W2:Y:S01]  /*0070*/  LDC.64 R2, c[0x0][0x388] ;  /* 0x0000e200ff027b82 */ /* 0x000ea20000000a00 */
[----:B0-----:R-:W-:-:S02]  /*0080*/  IMAD R8, R8, UR5, R5 ;  /* 0x0000000508087c24 */ /* 0x001fc4000f8e0205 */
[----:B-1----:R-:W-:-:S03]  /*0090*/  IMAD R9, R9, UR4, R0 ;  /* 0x0000000409097c24 */ /* 0x002fc6000f8e0200 */
[----:B--2---:R-:W-:-:S04]  /*00a0*/  ISETP.GE.AND P0, PT, R8, R3, PT ;  /* 0x000000030800720c */ /* 0x004fc80003f06270 */
[----:B------:R-:W-:-:S13]  /*00b0*/  ISETP.GE.OR P0, PT, R9, R2, P0 ;  /* 0x000000020900720c */ /* 0x000fda0000706670 */
[----:B------:R-:W-:Y:S05]  /*00c0*/  @P0 EXIT ;  /* 0x000000000000094d */ /* 0x000fea0003800000 */
[C---:B------:R-:W-:Y:S01]  /*00d0*/  ISETP.NE.AND P0, PT, R9.reuse, RZ, PT ;  /* 0x000000ff0900720c */ /* 0x040fe20003f05270 */
[----:B------:R-:W-:Y:S01]  /*00e0*/  IMAD R7, R8, R2, RZ ;  /* 0x0000000208077224 */ /* 0x000fe200078e02ff */
[----:B------:R-:W0:Y:S01]  /*00f0*/  LDCU.64 UR4, c[0x0][0x358] ;  /* 0x00006b00ff0477ac */ /* 0x000e220008000a00 */
[----:B------:R-:W-:Y:S02]  /*0100*/  BSSY.RECONVERGENT B0, `(.L_x_1) ;  /* 0x0000015000007945 */ /* 0x000fe40003800200 */
[----:B------:R-:W-:-:S08]  /*0110*/  IMAD.IADD R0, R9, 0x1, R7 ;  /* 0x0000000109007824 */ /* 0x000fd000078e0207 */
[----:B------:R-:W-:Y:S05]  /*0120*/  @P0 BRA `(.L_x_2) ;  /* 0x0000000000140947 */ /* 0x000fea0003800000 */
[----:B------:R-:W1:Y:S02]  /*0130*/  LDC.64 R4, c[0x0][0x380] ;  /* 0x0000e000ff047b82 */ /* 0x000e640000000a00 */
[----:B-1----:R-:W-:-:S05]  /*0140*/  IMAD.WIDE R4, R7, 0x4, R4 ;  /* 0x0000000407047825 */ /* 0x002fca00078e0204 */
[----:B0-----:R-:W2:Y:S04]  /*0150*/  LDG.E R7, desc[UR4][R4.64+0x4] ;  /* 0x0000040404077981 */ /* 0x001ea8000c1e1900 */
[----:B--2---:R0:W-:Y:S01]  /*0160*/  STG.E desc[UR4][R4.64], R7 ;  /* 0x0000000704007986 */ /* 0x0041e2000c101904 */
[----:B------:R-:W-:Y:S05]  /*0170*/  BRA `(.L_x_3) ;  /* 0x0000000000347947 */ /* 0x000fea0003800000 */
.L_x_2:
[----:B------:R-:W-:-:S04]  /*0180*/  IADD3 R4, PT, PT, R2, -0x1, RZ ;  /* 0xffffffff02047810 */ /* 0x000fc80007ffe0ff */
[----:B------:R-:W-:-:S13]  /*0190*/  ISETP.NE.AND P0, PT, R9, R4, PT ;  /* 0x000000040900720c */ /* 0x000fda0003f05270 */
[----:B------:R-:W-:Y:S05]  /*01a0*/  @P0 BRA `(.L_x_3) ;  /* 0x0000000000280947 */ /* 0x000fea0003800000 */
[----:B------:R-:W1:Y:S01]  /*01b0*/  LDCU.64 UR6, c[0x0][0x380] ;  /* 0x00007000ff0677ac */ /* 0x000e620008000a00 */
[----:B------:R-:W-:Y:S02]  /*01c0*/  SHF.R.S32.HI R4, RZ, 0x1f, R2 ;  /* 0x0000001fff047819 */ /* 0x000fe40000011402 */
[----:B------:R-:W-:-:S04]  /*01d0*/  IADD3 R5, P0, PT, R7, R2, RZ ;  /* 0x0000000207057210 */ /* 0x000fc80007f1e0ff */
[----:B------:R-:W-:Y:S02]  /*01e0*/  LEA.HI.X.SX32 R4, R7, R4, 0x1, P0 ;  /* 0x0000000407047211 */ /* 0x000fe400000f0eff */
[----:B-1----:R-:W-:-:S04]  /*01f0*/  LEA R6, P0, R5, UR6, 0x2 ;  /* 0x0000000605067c11 */ /* 0x002fc8000f8010ff */
[----:B------:R-:W-:Y:S02]  /*0200*/  LEA.HI.X R7, R5, UR7, R4, 0x2, P0 ;  /* 0x0000000705077c11 */ /* 0x000fe400080f1404 */
[----:B------:R-:W1:Y:S04]  /*0210*/  LDC.64 R4, c[0x0][0x380] ;  /* 0x0000e000ff047b82 */ /* 0x000e680000000a00 */
[----:B0-----:R-:W2:Y:S01]  /*0220*/  LDG.E R7, desc[UR4][R6.64+-0x8] ;  /* 0xfffff80406077981 */ /* 0x001ea2000c1e1900 */
[----:B-1----:R-:W-:-:S05]  /*0230*/  IMAD.WIDE R4, R0, 0x4, R4 ;  /* 0x0000000400047825 */ /* 0x002fca00078e0204 */
[----:B--2---:R1:W-:Y:S02]  /*0240*/  STG.E desc[UR4][R4.64], R7 ;  /* 0x0000000704007986 */ /* 0x0043e4000c101904 */
.L_x_3:
[----:B0-----:R-:W-:Y:S05]  /*0250*/  BSYNC.RECONVERGENT B0 ;  /* 0x0000000000007941 */ /* 0x001fea0003800200 */
.L_x_1:
[----:B------:R-:W-:-:S13]  /*0260*/  ISETP.NE.AND P0, PT, R8, RZ, PT ;  /* 0x000000ff0800720c */ /* 0x000fda0003f05270 */
[----:B------:R-:W-:Y:S05]  /*0270*/  @P0 BRA `(.L_x_4) ;  /* 0x00000000001c0947 */ /* 0x000fea0003800000 */
[----:B-1----:R-:W0:Y:S01]  /*0280*/  LDC.64 R4, c[0x0][0x380] ;  /* 0x0000e000ff047b82 */ /* 0x002e220000000a00 */
[----:B------:R-:W-:-:S04]  /*0290*/  IMAD.IADD R3, R9, 0x1, R2 ;  /* 0x0000000109037824 */ /* 0x000fc800078e0202 */
[----:B0-----:R-:W-:-:S06]  /*02a0*/  IMAD.WIDE R2, R3, 0x4, R4 ;  /* 0x0000000403027825 */ /* 0x001fcc00078e0204 */
[----:B------:R-:W2:Y:S01]  /*02b0*/  LDG.E R3, desc[UR4][R2.64] ;  /* 0x0000000402037981 */ /* 0x000ea2000c1e1900 */
[----:B------:R-:W-:-:S05]  /*02c0*/  IMAD.WIDE R4, R0, 0x4, R4 ;  /* 0x0000000400047825 */ /* 0x000fca00078e0204 */
[----:B--2---:R-:W-:Y:S01]  /*02d0*/  STG.E desc[UR4][R4.64], R3 ;  /* 0x0000000304007986 */ /* 0x004fe2000c101904 */
[----:B------:R-:W-:Y:S05]  /*02e0*/  EXIT ;  /* 0x000000000000794d */ /* 0x000fea0003800000 */
.L_x_4:
[----:B-1----:R-:W-:-:S04]  /*02f0*/  IADD3 R5, PT, PT, R3, -0x1, RZ ;  /* 0xffffffff03057810 */ /* 0x002fc80007ffe0ff */
[----:B------:R-:W-:-:S13]  /*0300*/  ISETP.NE.AND P0, PT, R8, R5, PT ;  /* 0x000000050800720c */ /* 0x000fda0003f05270 */
[----:B------:R-:W-:Y:S05]  /*0310*/  @P0 EXIT ;  /* 0x000000000000094d */ /* 0x000fea0003800000 */
[----:B------:R-:W0:Y:S01]  /*0320*/  LDC.64 R4, c[0x0][0x380] ;  /* 0x0000e000ff047b82 */ /* 0x000e220000000a00 */
[----:B------:R-:W-:-:S04]  /*0330*/  VIADD R3, R3, 0xfffffffe ;  /* 0xfffffffe03037836 */ /* 0x000fc80000000000 */
[----:B------:R-:W-:-:S04]  /*0340*/  IMAD R3, R3, R2, R9 ;  /* 0x0000000203037224 */ /* 0x000fc800078e0209 */
[----:B0-----:R-:W-:-:S06]  /*0350*/  IMAD.WIDE R2, R3, 0x4, R4 ;  /* 0x0000000403027825 */ /* 0x001fcc00078e0204 */
[----:B------:R-:W2:Y:S01]  /*0360*/  LDG.E R3, desc[UR4][R2.64] ;  /* 0x0000000402037981 */ /* 0x000ea2000c1e1900 */
[----:B------:R-:W-:-:S05]  /*0370*/  IMAD.WIDE R4, R0, 0x4, R4 ;  /* 0x0000000400047825 */ /* 0x000fca00078e0204 */
[----:B--2---:R-:W-:Y:S01]  /*0380*/  STG.E desc[UR4][R4.64], R3 ;  /* 0x0000000304007986 */ /* 0x004fe2000c101904 */
[----:B------:R-:W-:Y:S05]  /*0390*/  EXIT ;  /* 0x000000000000794d */ /* 0x000fea0003800000 */
.L_x_5:
        /* <DEDUP_REMOVED lines=14> */
.L_x_95:


//--------------------- .text._Z7T_fieldPfS_S_ffii --------------------------
	.section	.text._Z7T_fieldPfS_S_ffii,"ax",@progbits
	.align	128
        .global         _Z7T_fieldPfS_S_ffii
        .type           _Z7T_fieldPfS_S_ffii,@function
        .size           _Z7T_fieldPfS_S_ffii,(.L_x_89 - _Z7T_fieldPfS_S_ffii)
        .other          _Z7T_fieldPfS_S_ffii,@"STO_CUDA_ENTRY STV_DEFAULT"
_Z7T_fieldPfS_S_ffii:
.text._Z7T_fieldPfS_S_ffii:
        /* <DEDUP_REMOVED lines=13> */
[----:B------:R-:W0:Y:S01]  /*00d0*/  I2F.U32.RP R4, R7 ;  /* 0x0000000700047306 */ /* 0x000e220000209000 */
[----:B------:R-:W-:Y:S01]  /*00e0*/  VIADD R8, R21, 0x1 ;  /* 0x0000000115087836 */ /* 0x000fe20000000000 */
[----:B------:R-:W1:Y:S01]  /*00f0*/  LDCU.64 UR4, c[0x0][0x358] ;  /* 0x00006b00ff0477ac */ /* 0x000e620008000a00 */
[----:B------:R-:W2:Y:S05]  /*0100*/  LDC R10, c[0x0][0x398] ;  /* 0x0000e600ff0a7b82 */ /* 0x000eaa0000000800 */
[----:B0-----:R-:W0:Y:S02]  /*0110*/  MUFU.RCP R4, R4 ;  /* 0x0000000400047308 */ /* 0x001e240000001000 */
[----:B0-----:R-:W-:-:S02]  /*0120*/  VIADD R2, R4, 0xffffffe ;  /* 0x0ffffffe04027836 */ /* 0x001fc40000000000 */
[----:B------:R-:W-:-:S04]  /*0130*/  IMAD R4, R21, R6, R13 ;  /* 0x0000000615047224 */ /* 0x000fc800078e020d */
[----:B------:R0:W3:Y:S02]  /*0140*/  F2I.FTZ.U32.TRUNC.NTZ R3, R2 ;  /* 0x0000000200037305 */ /* 0x0000e4000021f000 */
[----:B0-----:R-:W-:Y:S02]  /*0150*/  IMAD.MOV.U32 R2, RZ, RZ, RZ ;  /* 0x000000ffff027224 */ /* 0x001fe400078e00ff */
[----:B---3--:R-:W-:-:S04]  /*0160*/  IMAD.MOV R0, RZ, RZ, -R3 ;  /* 0x000000ffff007224 */ /* 0x008fc800078e0a03 */
[----:B------:R-:W-:Y:S01]  /*0170*/  IMAD R5, R0, R7, RZ ;  /* 0x0000000700057224 */ /* 0x000fe200078e02ff */
[----:B------:R-:W-:-:S03]  /*0180*/  IADD3 R0, PT, PT, R21, -0x1, R7 ;  /* 0xffffffff15007810 */ /* 0x000fc60007ffe007 */
[----:B------:R-:W-:-:S06]  /*0190*/  IMAD.HI.U32 R3, R3, R5, R2 ;  /* 0x0000000503037227 */ /* 0x000fcc00078e0002 */
[----:B------:R-:W-:-:S04]  /*01a0*/  IMAD.HI.U32 R5, R3, R0, RZ ;  /* 0x0000000003057227 */ /* 0x000fc800078e00ff */
[----:B------:R-:W-:Y:S01]  /*01b0*/  IMAD.HI.U32 R3, R3, R8, RZ ;  /* 0x0000000803037227 */ /* 0x000fe200078e00ff */
[----:B------:R-:W-:-:S03]  /*01c0*/  IADD3 R5, PT, PT, -R5, RZ, RZ ;  /* 0x000000ff05057210 */ /* 0x000fc60007ffe1ff */
[----:B------:R-:W-:Y:S02]  /*01d0*/  IMAD.MOV R3, RZ, RZ, -R3 ;  /* 0x000000ffff037224 */ /* 0x000fe400078e0a03 */
[C---:B------:R-:W-:Y:S02]  /*01e0*/  IMAD R0, R7.reuse, R5, R0 ;  /* 0x0000000507007224 */ /* 0x040fe400078e0200 */
[----:B------:R-:W-:Y:S01]  /*01f0*/  IMAD R2, R7, R3, R8 ;  /* 0x0000000307027224 */ /* 0x000fe200078e0208 */
[-C--:B------:R-:W-:Y:S01]  /*0200*/  LOP3.LUT R3, RZ, R7.reuse, RZ, 0x33, !PT ;  /* 0x00000007ff037212 */ /* 0x080fe200078e33ff */
[----:B------:R-:W0:Y:S01]  /*0210*/  LDC.64 R8, c[0x0][0x380] ;  /* 0x0000e000ff087b82 */ /* 0x000e220000000a00 */
[-C--:B------:R-:W-:Y:S02]  /*0220*/  ISETP.GE.U32.AND P0, PT, R0, R7.reuse, PT ;  /* 0x000000070000720c */ /* 0x080fe40003f06070 */
[----:B------:R-:W-:-:S11]  /*0230*/  ISETP.GE.U32.AND P1, PT, R2, R7, PT ;  /* 0x000000070200720c */ /* 0x000fd60003f26070 */
[--C-:B------:R-:W-:Y:S02]  /*0240*/  @P0 IMAD.IADD R0, R0, 0x1, -R7.reuse ;  /* 0x0000000100000824 */ /* 0x100fe400078e0a07 */
[----:B------:R-:W-:Y:S01]  /*0250*/  @P1 IMAD.IADD R2, R2, 0x1, -R7 ;  /* 0x0000000102021824 */ /* 0x000fe200078e0a07 */
[----:B------:R-:W-:Y:S02]  /*0260*/  ISETP.NE.U32.AND P1, PT, R7, RZ, PT ;  /* 0x000000ff0700720c */ /* 0x000fe40003f25070 */
[-C--:B------:R-:W-:Y:S02]  /*0270*/  ISETP.GE.U32.AND P0, PT, R0, R7.reuse, PT ;  /* 0x000000070000720c */ /* 0x080fe40003f06070 */
[----:B------:R-:W-:Y:S01]  /*0280*/  ISETP.GE.U32.AND P2, PT, R2, R7, PT ;  /* 0x000000070200720c */ /* 0x000fe20003f46070 */
[----:B0-----:R-:W-:-:S06]  /*0290*/  IMAD.WIDE R16, R4, 0x4, R8 ;  /* 0x0000000404107825 */ /* 0x001fcc00078e0208 */
[----:B-1----:R-:W3:Y:S04]  /*02a0*/  LDG.E R16, desc[UR4][R16.64] ;  /* 0x0000000410107981 */ /* 0x002ee8000c1e1900 */
[----:B------:R-:W-:Y:S02]  /*02b0*/  @P0 IMAD.IADD R0, R0, 0x1, -R7 ;  /* 0x0000000100000824 */ /* 0x000fe400078e0a07 */
[----:B------:R-:W-:-:S03]  /*02c0*/  @P2 IADD3 R2, PT, PT, R2, -R7, RZ ;  /* 0x8000000702022210 */ /* 0x000fc60007ffe0ff */
[C---:B------:R-:W-:Y:S02]  /*02d0*/  SEL R0, R3.reuse, R0, !P1 ;  /* 0x0000000003007207 */ /* 0x040fe40004800000 */
[----:B------:R-:W-:-:S03]  /*02e0*/  SEL R2, R3, R2, !P1 ;  /* 0x0000000203027207 */ /* 0x000fc60004800000 */
[-CC-:B------:R-:W-:Y:S02]  /*02f0*/  IMAD R3, R0, R6.reuse, R13.reuse ;  /* 0x0000000600037224 */ /* 0x180fe400078e020d */
[----:B------:R-:W-:Y:S02]  /*0300*/  IMAD R5, R2, R6, R13 ;  /* 0x0000000602057224 */ /* 0x000fe400078e020d */
[----:B------:R-:W-:-:S04]  /*0310*/  IMAD.WIDE R2, R3, 0x4, R8 ;  /* 0x0000000403027825 */ /* 0x000fc800078e0208 */
[----:B------:R-:W-:Y:S01]  /*0320*/  IMAD.WIDE R8, R5, 0x4, R8 ;  /* 0x0000000405087825 */ /* 0x000fe200078e0208 */
[----:B------:R0:W4:Y:S04]  /*0330*/  LDG.E R0, desc[UR4][R2.64] ;  /* 0x0000000402007981 */ /* 0x000128000c1e1900 */
[----:B------:R1:W4:Y:S01]  /*0340*/  LDG.E R15, desc[UR4][R8.64] ;  /* 0x00000004080f7981 */ /* 0x000322000c1e1900 */
[----:B------:R-:W-:-:S04]  /*0350*/  IABS R5, R6 ;  /* 0x0000000600057213 */ /* 0x000fc80000000000 */
[----:B------:R-:W5:Y:S01]  /*0360*/  I2F.RP R12, R5 ;  /* 0x00000005000c7306 */ /* 0x000f620000209400 */
[----:B--2---:R-:W-:-:S07]  /*0370*/  FMUL R10, R10, R10 ;  /* 0x0000000a0a0a7220 */ /* 0x004fce0000400000 */
[----:B------:R-:W0:Y:S08]  /*0380*/  F2F.F64.F32 R10, R10 ;  /* 0x0000000a000a7310 */ /* 0x000e300000201800 */
[----:B-----5:R-:W2:Y:S08]  /*0390*/  MUFU.RCP R12, R12 ;  /* 0x0000000c000c7308 */ /* 0x020eb00000001000 */
[----:B0-----:R-:W1:Y:S01]  /*03a0*/  MUFU.RCP64H R3, R11 ;  /* 0x0000000b00037308 */ /* 0x001e620000001800 */
[----:B--2---:R-:W-:-:S07]  /*03b0*/  VIADD R18, R12, 0xffffffe ;  /* 0x0ffffffe0c127836 */ /* 0x004fce0000000000 */
[----:B------:R0:W2:Y:S01]  /*03c0*/  F2I.FTZ.U32.TRUNC.NTZ R19, R18 ;  /* 0x0000001200137305 */ /* 0x0000a2000021f000 */
[----:B------:R-:W-:-:S06]  /*03d0*/  IMAD.MOV.U32 R2, RZ, RZ, 0x1 ;  /* 0x00000001ff027424 */ /* 0x000fcc00078e00ff */
[----:B-1----:R-:W-:Y:S01]  /*03e0*/  DFMA R8, -R10, R2, 1 ;  /* 0x3ff000000a08742b */ /* 0x002fe20000000102 */
[----:B0-----:R-:W-:Y:S01]  /*03f0*/  MOV R18, RZ ;  /* 0x000000ff00127202 */ /* 0x001fe20000000f00 */
[----:B--2---:R-:W-:Y:S01]  /*0400*/  IMAD.MOV R14, RZ, RZ, -R19 ;  /* 0x000000ffff0e7224 */ /* 0x004fe200078e0a13 */
[----:B------:R-:W-:-:S03]  /*0410*/  IADD3 R7, PT, PT, R13, -0x1, R6 ;  /* 0xffffffff0d077810 */ /* 0x000fc60007ffe006 */
[----:B------:R-:W-:Y:S02]  /*0420*/  IMAD R17, R14, R5, RZ ;  /* 0x000000050e117224 */ /* 0x000fe400078e02ff */
[----:B------:R-:W-:Y:S01]  /*0430*/  DFMA R8, R8, R8, R8 ;  /* 0x000000080808722b */ /* 0x000fe20000000008 */
[----:B------:R-:W-:Y:S01]  /*0440*/  IABS R20, R7 ;  /* 0x0000000700147213 */ /* 0x000fe20000000000 */
[----:B------:R-:W-:-:S04]  /*0450*/  IMAD.HI.U32 R19, R19, R17, R18 ;  /* 0x0000001113137227 */ /* 0x000fc800078e0012 */
[----:B------:R-:W-:Y:S02]  /*0460*/  VIADD R22, R13, 0x1 ;  /* 0x000000010d167836 */ /* 0x000fe40000000000 */
[----:B------:R-:W-:Y:S01]  /*0470*/  DFMA R2, R2, R8, R2 ;  /* 0x000000080202722b */ /* 0x000fe20000000002 */
[----:B------:R-:W-:Y:S02]  /*0480*/  IMAD.HI.U32 R12, R19, R20, RZ ;  /* 0x00000014130c7227 */ /* 0x000fe400078e00ff */
[----:B------:R-:W-:Y:S02]  /*0490*/  IABS R18, R22 ;  /* 0x0000001600127213 */ /* 0x000fe40000000000 */
[----:B------:R-:W-:-:S03]  /*04a0*/  IMAD.MOV R12, RZ, RZ, -R12 ;  /* 0x000000ffff0c7224 */ /* 0x000fc600078e0a0c */
[----:B------:R-:W-:-:S04]  /*04b0*/  IMAD.HI.U32 R19, R19, R18, RZ ;  /* 0x0000001213137227 */ /* 0x000fc800078e00ff */
[----:B------:R-:W-:Y:S01]  /*04c0*/  IMAD R20, R5, R12, R20 ;  /* 0x0000000c05147224 */ /* 0x000fe200078e0214 */
[----:B------:R-:W-:Y:S01]  /*04d0*/  DFMA R12, -R10, R2, 1 ;  /* 0x3ff000000a0c742b */ /* 0x000fe20000000102 */
[----:B------:R-:W-:-:S03]  /*04e0*/  IMAD.MOV R19, RZ, RZ, -R19 ;  /* 0x000000ffff137224 */ /* 0x000fc600078e0a13 */
[----:B------:R-:W-:-:S04]  /*04f0*/  ISETP.GT.U32.AND P0, PT, R5, R20, PT ;  /* 0x000000140500720c */ /* 0x000fc80003f04070 */
[----:B------:R-:W-:-:S09]  /*0500*/  DFMA R2, R2, R12, R2 ;  /* 0x0000000c0202722b */ /* 0x000fd20000000002 */
[----:B------:R-:W-:-:S05]  /*0510*/  @!P0 IMAD.IADD R20, R20, 0x1, -R5 ;  /* 0x0000000114148824 */ /* 0x000fca00078e0a05 */
[----:B------:R-:W-:Y:S02]  /*0520*/  ISETP.GT.U32.AND P2, PT, R5, R20, PT ;  /* 0x000000140500720c */ /* 0x000fe40003f44070 */
[----:B------:R-:W-:-:S11]  /*0530*/  ISETP.GE.AND P0, PT, R7, RZ, PT ;  /* 0x000000ff0700720c */ /* 0x000fd60003f06270 */
[----:B------:R-:W-:-:S05]  /*0540*/  @!P2 IADD3 R20, PT, PT, R20, -R5, RZ ;  /* 0x800000051414a210 */ /* 0x000fca0007ffe0ff */
[----:B------:R-:W-:Y:S01]  /*0550*/  @!P0 IMAD.MOV R20, RZ, RZ, -R20 ;  /* 0x000000ffff148224 */ /* 0x000fe200078e0a14 */
[----:B------:R-:W-:Y:S01]  /*0560*/  ISETP.NE.AND P2, PT, R6, RZ, PT ;  /* 0x000000ff0600720c */ /* 0x000fe20003f45270 */
[----:B------:R-:W-:Y:S01]  /*0570*/  BSSY.RECONVERGENT B0, `(.L_x_6) ;  /* 0x000001f000007945 */ /* 0x000fe20003800200 */
[----:B---3--:R-:W0:Y:S01]  /*0580*/  F2F.F64.F32 R16, R16 ;  /* 0x0000001000107310 */ /* 0x008e220000201800 */
[----:B----4-:R-:W-:-:S07]  /*0590*/  FADD R23, R0, R15 ;  /* 0x0000000f00177221 */ /* 0x010fce0000000000 */
[----:B------:R-:W1:Y:S01]  /*05a0*/  F2F.F64.F32 R8, R23 ;  /* 0x0000001700087310 */ /* 0x000e620000201800 */
[----:B0-----:R-:W-:Y:S01]  /*05b0*/  DADD R14, R16, R16 ;  /* 0x00000000100e7229 */ /* 0x001fe20000000010 */
[----:B------:R-:W-:-:S05]  /*05c0*/  IMAD R0, R5, R19, R18 ;  /* 0x0000001305007224 */ /* 0x000fca00078e0212 */
[----:B------:R-:W-:Y:S02]  /*05d0*/  ISETP.GT.U32.AND P1, PT, R5, R0, PT ;  /* 0x000000000500720c */ /* 0x000fe40003f24070 */
[----:B-1----:R-:W-:-:S08]  /*05e0*/  DADD R8, R8, -R14 ;  /* 0x0000000008087229 */ /* 0x002fd0000000080e */
[----:B------:R-:W-:-:S03]  /*05f0*/  DMUL R12, R8, R2 ;  /* 0x00000002080c7228 */ /* 0x000fc60000000000 */
[----:B------:R-:W-:-:S05]  /*0600*/  @!P1 IMAD.IADD R0, R0, 0x1, -R5 ;  /* 0x0000000100009824 */ /* 0x000fca00078e0a05 */
[----:B------:R-:W-:Y:S01]  /*0610*/  DFMA R18, -R10, R12, R8 ;  /* 0x0000000c0a12722b */ /* 0x000fe20000000108 */
[----:B------:R-:W-:Y:S02]  /*0620*/  ISETP.GT.U32.AND P3, PT, R5, R0, PT ;  /* 0x000000000500720c */ /* 0x000fe40003f64070 */
[----:B------:R-:W-:-:S05]  /*0630*/  ISETP.GE.AND P1, PT, R22, RZ, PT ;  /* 0x000000ff1600720c */ /* 0x000fca0003f26270 */
[----:B------:R-:W-:-:S06]  /*0640*/  DFMA R2, R2, R18, R12 ;  /* 0x000000120202722b */ /* 0x000fcc000000000c */
[----:B------:R-:W-:-:S04]  /*0650*/  @!P3 IMAD.IADD R0, R0, 0x1, -R5 ;  /* 0x000000010000b824 */ /* 0x000fc800078e0a05 */
[----:B------:R-:W-:Y:S01]  /*0660*/  FFMA R7, RZ, R11, R3 ;  /* 0x0000000bff077223 */ /* 0x000fe20000000003 */
[----:B------:R-:W-:Y:S01]  /*0670*/  @!P1 IMAD.MOV R0, RZ, RZ, -R0 ;  /* 0x000000ffff009224 */ /* 0x000fe200078e0a00 */
[----:B------:R-:W-:-:S03]  /*0680*/  FSETP.GEU.AND P1, PT, |R9|, 6.5827683646048100446e-37, PT ;  /* 0x036000000900780b */ /* 0x000fc60003f2e200 */
[----:B------:R-:W-:Y:S02]  /*0690*/  FSETP.GT.AND P0, PT, |R7|, 1.469367938527859385e-39, PT ;  /* 0x001000000700780b */ /* 0x000fe40003f04200 */
[----:B------:R-:W-:-:S04]  /*06a0*/  LOP3.LUT R5, RZ, R6, RZ, 0x33, !PT ;  /* 0x00000006ff057212 */ /* 0x000fc800078e33ff */
[C---:B------:R-:W-:Y:S02]  /*06b0*/  SEL R20, R5.reuse, R20, !P2 ;  /* 0x0000001405147207 */ /* 0x040fe40005000000 */
[----:B------:R-:W-:-:S03]  /*06c0*/  SEL R0, R5, R0, !P2 ;  /* 0x0000000005007207 */ /* 0x000fc60005000000 */
[CC--:B------:R-:W-:Y:S02]  /*06d0*/  IMAD R5, R21.reuse, R6.reuse, R20 ;  /* 0x0000000615057224 */ /* 0x0c0fe400078e0214 */
[----:B------:R-:W-:Y:S01]  /*06e0*/  IMAD R6, R21, R6, R0 ;  /* 0x0000000615067224 */ /* 0x000fe200078e0200 */
[----:B------:R-:W-:Y:S06]  /*06f0*/  @P0 BRA P1, `(.L_x_7) ;  /* 0x0000000000180947 */ /* 0x000fec0000800000 */
[----:B------:R-:W-:Y:S01]  /*0700*/  IMAD.MOV.U32 R7, RZ, RZ, R8 ;  /* 0x000000ffff077224 */ /* 0x000fe200078e0008 */
[----:B------:R-:W-:Y:S02]  /*0710*/  MOV R18, R9 ;  /* 0x0000000900127202 */ /* 0x000fe40000000f00 */
[----:B------:R-:W-:-:S07]  /*0720*/  MOV R0, 0x740 ;  /* 0x0000074000007802 */ /* 0x000fce0000000f00 */
[----:B------:R-:W-:Y:S05]  /*0730*/  CALL.REL.NOINC `($__internal_0_$__cuda_sm20_div_rn_f64_full) ;  /* 0x0000000000e07944 */ /* 0x000fea0003c00000 */
[----:B------:R-:W-:Y:S02]  /*0740*/  IMAD.MOV.U32 R2, RZ, RZ, R20 ;  /* 0x000000ffff027224 */ /* 0x000fe400078e0014 */
[----:B------:R-:W-:-:S07]  /*0750*/  IMAD.MOV.U32 R3, RZ, RZ, R21 ;  /* 0x000000ffff037224 */ /* 0x000fce00078e0015 */
.L_x_7:
[----:B------:R-:W-:Y:S05]  /*0760*/  BSYNC.RECONVERGENT B0 ;  /* 0x0000000000007941 */ /* 0x000fea0003800200 */
.L_x_6:
[----:B------:R-:W0:Y:S02]  /*0770*/  LDC.64 R8, c[0x0][0x380] ;  /* 0x0000e000ff087b82 */ /* 0x000e240000000a00 */
[----:B0-----:R-:W-:-:S04]  /*0780*/  IMAD.WIDE R10, R5, 0x4, R8 ;  /* 0x00000004050a7825 */ /* 0x001fc800078e0208 */
[----:B------:R-:W-:Y:S02]  /*0790*/  IMAD.WIDE R6, R6, 0x4, R8 ;  /* 0x0000000406067825 */ /* 0x000fe400078e0208 */
[----:B------:R-:W2:Y:S01]  /*07a0*/  LDG.E R10, desc[UR4][R10.64] ;  /* 0x000000040a0a7981 */ /* 0x000ea2000c1e1900 */
[----:B------:R-:W0:Y:S03]  /*07b0*/  LDC R8, c[0x0][0x39c] ;  /* 0x0000e700ff087b82 */ /* 0x000e260000000800 */
[----:B------:R-:W2:Y:S01]  /*07c0*/  LDG.E R7, desc[UR4][R6.64] ;  /* 0x0000000406077981 */ /* 0x000ea2000c1e1900 */
[----:B------:R-:W-:Y:S01]  /*07d0*/  IMAD.MOV.U32 R18, RZ, RZ, 0x1 ;  /* 0x00000001ff127424 */ /* 0x000fe200078e00ff */
[----:B------:R-:W-:Y:S01]  /*07e0*/  BSSY.RECONVERGENT B0, `(.L_x_8) ;  /* 0x000001b000007945 */ /* 0x000fe20003800200 */
[----:B0-----:R-:W-:-:S06]  /*07f0*/  FMUL R8, R8, R8 ;  /* 0x0000000808087220 */ /* 0x001fcc0000400000 */
[----:B------:R-:W0:Y:S08]  /*0800*/  F2F.F64.F32 R8, R8 ;  /* 0x0000000800087310 */ /* 0x000e300000201800 */
[----:B0-----:R-:W0:Y:S02]  /*0810*/  MUFU.RCP64H R19, R9 ;  /* 0x0000000900137308 */ /* 0x001e240000001800 */
[----:B0-----:R-:W-:-:S08]  /*0820*/  DFMA R12, -R8, R18, 1 ;  /* 0x3ff00000080c742b */ /* 0x001fd00000000112 */
[----:B------:R-:W-:-:S08]  /*0830*/  DFMA R20, R12, R12, R12 ;  /* 0x0000000c0c14722b */ /* 0x000fd0000000000c */
[----:B------:R-:W-:Y:S01]  /*0840*/  DFMA R20, R18, R20, R18 ;  /* 0x000000141214722b */ /* 0x000fe20000000012 */
[----:B--2---:R-:W-:-:S07]  /*0850*/  FADD R0, R10, R7 ;  /* 0x000000070a007221 */ /* 0x004fce0000000000 */
[----:B------:R-:W-:Y:S01]  /*0860*/  DFMA R6, -R8, R20, 1 ;  /* 0x3ff000000806742b */ /* 0x000fe20000000114 */
[----:B------:R-:W0:Y:S07]  /*0870*/  F2F.F64.F32 R12, R0 ;  /* 0x00000000000c7310 */ /* 0x000e2e0000201800 */
[----:B------:R-:W-:Y:S02]  /*0880*/  DFMA R6, R20, R6, R20 ;  /* 0x000000061406722b */ /* 0x000fe40000000014 */
[----:B0-----:R-:W-:-:S08]  /*0890*/  DADD R14, -R14, R12 ;  /* 0x000000000e0e7229 */ /* 0x001fd0000000010c */
[----:B------:R-:W-:Y:S02]  /*08a0*/  DMUL R10, R14, R6 ;  /* 0x000000060e0a7228 */ /* 0x000fe40000000000 */
[----:B------:R-:W-:-:S06]  /*08b0*/  FSETP.GEU.AND P1, PT, |R15|, 6.5827683646048100446e-37, PT ;  /* 0x036000000f00780b */ /* 0x000fcc0003f2e200 */
[----:B------:R-:W-:-:S08]  /*08c0*/  DFMA R12, -R8, R10, R14 ;  /* 0x0000000a080c722b */ /* 0x000fd0000000010e */
[----:B------:R-:W-:-:S10]  /*08d0*/  DFMA R6, R6, R12, R10 ;  /* 0x0000000c0606722b */ /* 0x000fd4000000000a */
[----:B------:R-:W-:-:S05]  /*08e0*/  FFMA R5, RZ, R9, R7 ;  /* 0x00000009ff057223 */ /* 0x000fca0000000007 */
[----:B------:R-:W-:-:S13]  /*08f0*/  FSETP.GT.AND P0, PT, |R5|, 1.469367938527859385e-39, PT ;  /* 0x001000000500780b */ /* 0x000fda0003f04200 */
[----:B------:R-:W-:Y:S05]  /*0900*/  @P0 BRA P1, `(.L_x_9) ;  /* 0x0000000000200947 */ /* 0x000fea0000800000 */
[----:B------:R-:W-:Y:S01]  /*0910*/  IMAD.MOV.U32 R7, RZ, RZ, R14 ;  /* 0x000000ffff077224 */ /* 0x000fe200078e000e */
[----:B------:R-:W-:Y:S01]  /*0920*/  MOV R18, R15 ;  /* 0x0000000f00127202 */ /* 0x000fe20000000f00 */
[----:B------:R-:W-:Y:S01]  /*0930*/  IMAD.MOV.U32 R10, RZ, RZ, R8 ;  /* 0x000000ffff0a7224 */ /* 0x000fe200078e0008 */
[----:B------:R-:W-:Y:S01]  /*0940*/  MOV R0, 0x970 ;  /* 0x0000097000007802 */ /* 0x000fe20000000f00 */
[----:B------:R-:W-:-:S07]  /*0950*/  IMAD.MOV.U32 R11, RZ, RZ, R9 ;  /* 0x000000ffff0b7224 */ /* 0x000fce00078e0009 */
[----:B------:R-:W-:Y:S05]  /*0960*/  CALL.REL.NOINC `($__internal_0_$__cuda_sm20_div_rn_f64_full) ;  /* 0x0000000000547944 */ /* 0x000fea0003c00000 */
[----:B------:R-:W-:Y:S02]  /*0970*/  IMAD.MOV.U32 R6, RZ, RZ, R20 ;  /* 0x000000ffff067224 */ /* 0x000fe400078e0014 */
[----:B------:R-:W-:-:S07]  /*0980*/  IMAD.MOV.U32 R7, RZ, RZ, R21 ;  /* 0x000000ffff077224 */ /* 0x000fce00078e0015 */
.L_x_9:
[----:B------:R-:W-:Y:S05]  /*0990*/  BSYNC.RECONVERGENT B0 ;  /* 0x0000000000007941 */ /* 0x000fea0003800200 */
.L_x_8:
[----:B------:R-:W0:Y:S01]  /*09a0*/  LDC.64 R8, c[0x0][0x388] ;  /* 0x0000e200ff087b82 */ /* 0x000e220000000a00 */
[----:B------:R-:W-:Y:S01]  /*09b0*/  DADD R2, R6, R2 ;  /* 0x0000000006027229 */ /* 0x000fe20000000002 */
[----:B------:R-:W-:Y:S01]  /*09c0*/  UMOV UR6, 0xeb1c432d ;  /* 0xeb1c432d00067882 */ /* 0x000fe20000000000 */
[----:B------:R-:W-:-:S05]  /*09d0*/  UMOV UR7, 0x3f1a36e2 ;  /* 0x3f1a36e200077882 */ /* 0x000fca0000000000 */
[----:B------:R-:W1:Y:S01]  /*09e0*/  LDC.64 R12, c[0x0][0x390] ;  /* 0x0000e400ff0c7b82 */ /* 0x000e620000000a00 */
[----:B0-----:R-:W-:-:S06]  /*09f0*/  IMAD.WIDE R8, R4, 0x4, R8 ;  /* 0x0000000404087825 */ /* 0x001fcc00078e0208 */
[----:B------:R-:W2:Y:S01]  /*0a00*/  LDG.E R8, desc[UR4][R8.64] ;  /* 0x0000000408087981 */ /* 0x000ea2000c1e1900 */
[----:B------:R-:W0:Y:S01]  /*0a10*/  F2F.F32.F64 R2, R2 ;  /* 0x0000000200027310 */ /* 0x000e220000301000 */
[----:B-1----:R-:W-:-:S07]  /*0a20*/  IMAD.WIDE R4, R4, 0x4, R12 ;  /* 0x0000000404047825 */ /* 0x002fce00078e020c */
[----:B0-----:R-:W0:Y:S02]  /*0a30*/  F2F.F64.F32 R6, R2 ;  /* 0x0000000200067310 */ /* 0x001e240000201800 */
[----:B0-----:R-:W-:Y:S01]  /*0a40*/  DFMA R6, R6, UR6, R16 ;  /* 0x0000000606067c2b */ /* 0x001fe20008000010 */
[----:B------:R-:W-:Y:S01]  /*0a50*/  UMOV UR6, 0x9999999a ;  /* 0x9999999a00067882 */ /* 0x000fe20000000000 */
[----:B------:R-:W-:-:S04]  /*0a60*/  UMOV UR7, 0x3ff99999 ;  /* 0x3ff9999900077882 */ /* 0x000fc80000000000 */
[----:B--2---:R-:W0:Y:S02]  /*0a70*/  F2F.F64.F32 R10, R8 ;  /* 0x00000008000a7310 */ /* 0x004e240000201800 */
[----:B0-----:R-:W-:-:S10]  /*0a80*/  DFMA R6, R10, UR6, R6 ;  /* 0x000000060a067c2b */ /* 0x001fd40008000006 */
[----:B------:R-:W0:Y:S02]  /*0a90*/  F2F.F32.F64 R7, R6 ;  /* 0x0000000600077310 */ /* 0x000e240000301000 */
[----:B0-----:R-:W-:Y:S01]  /*0aa0*/  STG.E desc[UR4][R4.64], R7 ;  /* 0x0000000704007986 */ /* 0x001fe2000c101904 */
[----:B------:R-:W-:Y:S05]  /*0ab0*/  EXIT ;  /* 0x000000000000794d */ /* 0x000fea0003800000 */
        .weak           $__internal_0_$__cuda_sm20_div_rn_f64_full
        .type           $__internal_0_$__cuda_sm20_div_rn_f64_full,@function
        .size           $__internal_0_$__cuda_sm20_div_rn_f64_full,(.L_x_89 - $__internal_0_$__cuda_sm20_div_rn_f64_full)
$__internal_0_$__cuda_sm20_div_rn_f64_full:
[C---:B------:R-:W-:Y:S01]  /*0ac0*/  FSETP.GEU.AND P0, PT, |R11|.reuse, 1.469367938527859385e-39, PT ;  /* 0x001000000b00780b */ /* 0x040fe20003f0e200 */
[----:B------:R-:W-:Y:S01]  /*0ad0*/  IMAD.MOV.U32 R9, RZ, RZ, R18 ;  /* 0x000000ffff097224 */ /* 0x000fe200078e0012 */
[C---:B------:R-:W-:Y:S01]  /*0ae0*/  LOP3.LUT R12, R11.reuse, 0x800fffff, RZ, 0xc0, !PT ;  /* 0x800fffff0b0c7812 */ /* 0x040fe200078ec0ff */
[----:B------:R-:W-:Y:S01]  /*0af0*/  IMAD.MOV.U32 R18, RZ, RZ, 0x1 ;  /* 0x00000001ff127424 */ /* 0x000fe200078e00ff */
[----:B------:R-:W-:Y:S01]  /*0b00*/  LOP3.LUT R28, R11, 0x7ff00000, RZ, 0xc0, !PT ;  /* 0x7ff000000b1c7812 */ /* 0x000fe200078ec0ff */
[----:B------:R-:W-:Y:S01]  /*0b10*/  IMAD.MOV.U32 R8, RZ, RZ, R7 ;  /* 0x000000ffff087224 */ /* 0x000fe200078e0007 */
[----:B------:R-:W-:Y:S01]  /*0b20*/  LOP3.LUT R13, R12, 0x3ff00000, RZ, 0xfc, !PT ;  /* 0x3ff000000c0d7812 */ /* 0x000fe200078efcff */
[----:B------:R-:W-:Y:S01]  /*0b30*/  IMAD.MOV.U32 R26, RZ, RZ, 0x1ca00000 ;  /* 0x1ca00000ff1a7424 */ /* 0x000fe200078e00ff */
[----:B------:R-:W-:Y:S01]  /*0b40*/  MOV R12, R10 ;  /* 0x0000000a000c7202 */ /* 0x000fe20000000f00 */
[----:B------:R-:W-:Y:S01]  /*0b50*/  BSSY.RECONVERGENT B1, `(.L_x_10) ;  /* 0x0000050000017945 */ /* 0x000fe20003800200 */
[----:B------:R-:W-:-:S02]  /*0b60*/  FSETP.GEU.AND P2, PT, |R9|, 1.469367938527859385e-39, PT ;  /* 0x001000000900780b */ /* 0x000fc40003f4e200 */
[----:B------:R-:W-:Y:S01]  /*0b70*/  LOP3.LUT R7, R9, 0x7ff00000, RZ, 0xc0, !PT ;  /* 0x7ff0000009077812 */ /* 0x000fe200078ec0ff */
[----:B------:R-:W-:-:S03]  /*0b80*/  @!P0 DMUL R12, R10, 8.98846567431157953865e+307 ;  /* 0x7fe000000a0c8828 */ /* 0x000fc60000000000 */
[----:B------:R-:W-:Y:S01]  /*0b90*/  ISETP.GE.U32.AND P1, PT, R7, R28, PT ;  /* 0x0000001c0700720c */ /* 0x000fe20003f26070 */
[----:B------:R-:W-:Y:S02]  /*0ba0*/  IMAD.MOV.U32 R27, RZ, RZ, R7 ;  /* 0x000000ffff1b7224 */ /* 0x000fe400078e0007 */
[----:B------:R-:W0:Y:S04]  /*0bb0*/  MUFU.RCP64H R19, R13 ;  /* 0x0000000d00137308 */ /* 0x000e280000001800 */
[----:B------:R-:W-:Y:S02]  /*0bc0*/  @!P2 LOP3.LUT R22, R11, 0x7ff00000, RZ, 0xc0, !PT ;  /* 0x7ff000000b16a812 */ /* 0x000fe400078ec0ff */
[----:B------:R-:W-:Y:S02]  /*0bd0*/  @!P0 LOP3.LUT R28, R13, 0x7ff00000, RZ, 0xc0, !PT ;  /* 0x7ff000000d1c8812 */ /* 0x000fe400078ec0ff */
[----:B------:R-:W-:Y:S01]  /*0be0*/  @!P2 ISETP.GE.U32.AND P3, PT, R7, R22, PT ;  /* 0x000000160700a20c */ /* 0x000fe20003f66070 */
[----:B------:R-:W-:-:S02]  /*0bf0*/  @!P2 IMAD.MOV.U32 R22, RZ, RZ, RZ ;  /* 0x000000ffff16a224 */ /* 0x000fc400078e00ff */
[----:B------:R-:W-:Y:S01]  /*0c00*/  VIADD R29, R28, 0xffffffff ;  /* 0xffffffff1c1d7836 */ /* 0x000fe20000000000 */
[----:B------:R-:W-:-:S04]  /*0c10*/  @!P2 SEL R23, R26, 0x63400000, !P3 ;  /* 0x634000001a17a807 */ /* 0x000fc80005800000 */
[----:B------:R-:W-:Y:S01]  /*0c20*/  @!P2 LOP3.LUT R23, R23, 0x80000000, R9, 0xf8, !PT ;  /* 0x800000001717a812 */ /* 0x000fe200078ef809 */
[----:B0-----:R-:W-:-:S03]  /*0c30*/  DFMA R20, R18, -R12, 1 ;  /* 0x3ff000001214742b */ /* 0x001fc6000000080c */
[----:B------:R-:W-:-:S05]  /*0c40*/  @!P2 LOP3.LUT R23, R23, 0x100000, RZ, 0xfc, !PT ;  /* 0x001000001717a812 */ /* 0x000fca00078efcff */
[----:B------:R-:W-:-:S08]  /*0c50*/  DFMA R20, R20, R20, R20 ;  /* 0x000000141414722b */ /* 0x000fd00000000014 */
[----:B------:R-:W-:Y:S01]  /*0c60*/  DFMA R20, R18, R20, R18 ;  /* 0x000000141214722b */ /* 0x000fe20000000012 */
[----:B------:R-:W-:Y:S02]  /*0c70*/  SEL R19, R26, 0x63400000, !P1 ;  /* 0x634000001a137807 */ /* 0x000fe40004800000 */
[----:B------:R-:W-:Y:S02]  /*0c80*/  MOV R18, R8 ;  /* 0x0000000800127202 */ /* 0x000fe40000000f00 */
[----:B------:R-:W-:-:S03]  /*0c90*/  LOP3.LUT R19, R19, 0x800fffff, R9, 0xf8, !PT ;  /* 0x800fffff13137812 */ /* 0x000fc600078ef809 */
[----:B------:R-:W-:-:S03]  /*0ca0*/  DFMA R24, R20, -R12, 1 ;  /* 0x3ff000001418742b */ /* 0x000fc6000000080c */
[----:B------:R-:W-:-:S05]  /*0cb0*/  @!P2 DFMA R18, R18, 2, -R22 ;  /* 0x400000001212a82b */ /* 0x000fca0000000816 */
[----:B------:R-:W-:-:S05]  /*0cc0*/  DFMA R24, R20, R24, R20 ;  /* 0x000000181418722b */ /* 0x000fca0000000014 */
[----:B------:R-:W-:-:S03]  /*0cd0*/  @!P2 LOP3.LUT R27, R19, 0x7ff00000, RZ, 0xc0, !PT ;  /* 0x7ff00000131ba812 */ /* 0x000fc600078ec0ff */
[----:B------:R-:W-:Y:S02]  /*0ce0*/  DMUL R20, R24, R18 ;  /* 0x0000001218147228 */ /* 0x000fe40000000000 */
[----:B------:R-:W-:-:S05]  /*0cf0*/  VIADD R22, R27, 0xffffffff ;  /* 0xffffffff1b167836 */ /* 0x000fca0000000000 */
[----:B------:R-:W-:Y:S01]  /*0d00*/  ISETP.GT.U32.AND P0, PT, R22, 0x7feffffe, PT ;  /* 0x7feffffe1600780c */ /* 0x000fe20003f04070 */
[----:B------:R-:W-:-:S03]  /*0d10*/  DFMA R22, R20, -R12, R18 ;  /* 0x8000000c1416722b */ /* 0x000fc60000000012 */
[----:B------:R-:W-:-:S05]  /*0d20*/  ISETP.GT.U32.OR P0, PT, R29, 0x7feffffe, P0 ;  /* 0x7feffffe1d00780c */ /* 0x000fca0000704470 */
[----:B------:R-:W-:-:S08]  /*0d30*/  DFMA R22, R24, R22, R20 ;  /* 0x000000161816722b */ /* 0x000fd00000000014 */
[----:B------:R-:W-:Y:S05]  /*0d40*/  @P0 BRA `(.L_x_11) ;  /* 0x00000000006c0947 */ /* 0x000fea0003800000 */
[----:B------:R-:W-:-:S04]  /*0d50*/  LOP3.LUT R20, R11, 0x7ff00000, RZ, 0xc0, !PT ;  /* 0x7ff000000b147812 */ /* 0x000fc800078ec0ff */
[CC--:B------:R-:W-:Y:S02]  /*0d60*/  VIADDMNMX R8, R7.reuse, -R20.reuse, 0xb9600000, !PT ;  /* 0xb960000007087446 */ /* 0x0c0fe40007800914 */
[----:B------:R-:W-:Y:S02]  /*0d70*/  ISETP.GE.U32.AND P0, PT, R7, R20, PT ;  /* 0x000000140700720c */ /* 0x000fe40003f06070 */
[----:B------:R-:W-:Y:S01]  /*0d80*/  VIMNMX R7, PT, PT, R8, 0x46a00000, PT ;  /* 0x46a0000008077848 */ /* 0x000fe20003fe0100 */
[----:B------:R-:W-:Y:S01]  /*0d90*/  IMAD.MOV.U32 R8, RZ, RZ, RZ ;  /* 0x000000ffff087224 */ /* 0x000fe200078e00ff */
[----:B------:R-:W-:-:S04]  /*0da0*/  SEL R26, R26, 0x63400000, !P0 ;  /* 0x634000001a1a7807 */ /* 0x000fc80004000000 */
[----:B------:R-:W-:-:S05]  /*0db0*/  IADD3 R7, PT, PT, -R26, R7, RZ ;  /* 0x000000071a077210 */ /* 0x000fca0007ffe1ff */
[----:B------:R-:W-:-:S06]  /*0dc0*/  VIADD R9, R7, 0x7fe00000 ;  /* 0x7fe0000007097836 */ /* 0x000fcc0000000000 */
[----:B------:R-:W-:-:S10]  /*0dd0*/  DMUL R20, R22, R8 ;  /* 0x0000000816147228 */ /* 0x000fd40000000000 */
[----:B------:R-:W-:-:S13]  /*0de0*/  FSETP.GTU.AND P0, PT, |R21|, 1.469367938527859385e-39, PT ;  /* 0x001000001500780b */ /* 0x000fda0003f0c200 */
[----:B------:R-:W-:Y:S05]  /*0df0*/  @P0 BRA `(.L_x_12) ;  /* 0x0000000000940947 */ /* 0x000fea0003800000 */
[----:B------:R-:W-:Y:S01]  /*0e00*/  DFMA R12, R22, -R12, R18 ;  /* 0x8000000c160c722b */ /* 0x000fe20000000012 */
[----:B------:R-:W-:-:S09]  /*0e10*/  IMAD.MOV.U32 R10, RZ, RZ, RZ ;  /* 0x000000ffff0a7224 */ /* 0x000fd200078e00ff */
[C---:B------:R-:W-:Y:S02]  /*0e20*/  FSETP.NEU.AND P0, PT, R13.reuse, RZ, PT ;  /* 0x000000ff0d00720b */ /* 0x040fe40003f0d000 */
[----:B------:R-:W-:-:S04]  /*0e30*/  LOP3.LUT R19, R13, 0x80000000, R11, 0x48, !PT ;  /* 0x800000000d137812 */ /* 0x000fc800078e480b */
[----:B------:R-:W-:-:S07]  /*0e40*/  LOP3.LUT R11, R19, R9, RZ, 0xfc, !PT ;  /* 0x00000009130b7212 */ /* 0x000fce00078efcff */
[----:B------:R-:W-:Y:S05]  /*0e50*/  @!P0 BRA `(.L_x_12) ;  /* 0x00000000007c8947 */ /* 0x000fea0003800000 */
[C---:B------:R-:W-:Y:S01]  /*0e60*/  IADD3 R9, PT, PT, -R7.reuse, RZ, RZ ;  /* 0x000000ff07097210 */ /* 0x040fe20007ffe1ff */
[----:B------:R-:W-:Y:S01]  /*0e70*/  IMAD.MOV.U32 R8, RZ, RZ, RZ ;  /* 0x000000ffff087224 */ /* 0x000fe200078e00ff */
[----:B------:R-:W-:Y:S01]  /*0e80*/  DMUL.RP R10, R22, R10 ;  /* 0x0000000a160a7228 */ /* 0x000fe20000008000 */
[----:B------:R-:W-:-:S04]  /*0e90*/  IADD3 R7, PT, PT, -R7, -0x43300000, RZ ;  /* 0xbcd0000007077810 */ /* 0x000fc80007ffe1ff */
[----:B------:R-:W-:-:S05]  /*0ea0*/  DFMA R8, R20, -R8, R22 ;  /* 0x800000081408722b */ /* 0x000fca0000000016 */
[----:B------:R-:W-:-:S05]  /*0eb0*/  LOP3.LUT R19, R11, R19, RZ, 0x3c, !PT ;  /* 0x000000130b137212 */ /* 0x000fca00078e3cff */
[----:B------:R-:W-:-:S04]  /*0ec0*/  FSETP.NEU.AND P0, PT, |R9|, R7, PT ;  /* 0x000000070900720b */ /* 0x000fc80003f0d200 */
[----:B------:R-:W-:Y:S02]  /*0ed0*/  FSEL R20, R10, R20, !P0 ;  /* 0x000000140a147208 */ /* 0x000fe40004000000 */
[----:B------:R-:W-:Y:S01]  /*0ee0*/  FSEL R21, R19, R21, !P0 ;  /* 0x0000001513157208 */ /* 0x000fe20004000000 */
[----:B------:R-:W-:Y:S06]  /*0ef0*/  BRA `(.L_x_12) ;  /* 0x0000000000547947 */ /* 0x000fec0003800000 */
.L_x_11:
[----:B------:R-:W-:-:S14]  /*0f00*/  DSETP.NAN.AND P0, PT, R8, R8, PT ;  /* 0x000000080800722a */ /* 0x000fdc0003f08000 */
[----:B------:R-:W-:Y:S05]  /*0f10*/  @P0 BRA `(.L_x_13) ;  /* 0x0000000000440947 */ /* 0x000fea0003800000 */
[----:B------:R-:W-:-:S14]  /*0f20*/  DSETP.NAN.AND P0, PT, R10, R10, PT ;  /* 0x0000000a0a00722a */ /* 0x000fdc0003f08000 */
[----:B------:R-:W-:Y:S05]  /*0f30*/  @P0 BRA `(.L_x_14) ;  /* 0x0000000000300947 */ /* 0x000fea0003800000 */
[----:B------:R-:W-:Y:S01]  /*0f40*/  ISETP.NE.AND P0, PT, R27, R28, PT ;  /* 0x0000001c1b00720c */ /* 0x000fe20003f05270 */
[----:B------:R-:W-:Y:S02]  /*0f50*/  IMAD.MOV.U32 R20, RZ, RZ, 0x0 ;  /* 0x00000000ff147424 */ /* 0x000fe400078e00ff */
[----:B------:R-:W-:-:S10]  /*0f60*/  IMAD.MOV.U32 R21, RZ, RZ, -0x80000 ;  /* 0xfff80000ff157424 */ /* 0x000fd400078e00ff */
[----:B------:R-:W-:Y:S05]  /*0f70*/  @!P0 BRA `(.L_x_12) ;  /* 0x0000000000348947 */ /* 0x000fea0003800000 */
[----:B------:R-:W-:Y:S02]  /*0f80*/  ISETP.NE.AND P0, PT, R27, 0x7ff00000, PT ;  /* 0x7ff000001b00780c */ /* 0x000fe40003f05270 */
[----:B------:R-:W-:Y:S02]  /*0f90*/  LOP3.LUT R21, R9, 0x80000000, R11, 0x48, !PT ;  /* 0x8000000009157812 */ /* 0x000fe400078e480b */
[----:B------:R-:W-:-:S13]  /*0fa0*/  ISETP.EQ.OR P0, PT, R28, RZ, !P0 ;  /* 0x000000ff1c00720c */ /* 0x000fda0004702670 */
[----:B------:R-:W-:Y:S02]  /*0fb0*/  @P0 LOP3.LUT R7, R21, 0x7ff00000, RZ, 0xfc, !PT ;  /* 0x7ff0000015070812 */ /* 0x000fe400078efcff */
[----:B------:R-:W-:Y:S01]  /*0fc0*/  @!P0 MOV R20, RZ ;  /* 0x000000ff00148202 */ /* 0x000fe20000000f00 */
[----:B------:R-:W-:Y:S02]  /*0fd0*/  @P0 IMAD.MOV.U32 R20, RZ, RZ, RZ ;  /* 0x000000ffff140224 */ /* 0x000fe400078e00ff */
[----:B------:R-:W-:Y:S01]  /*0fe0*/  @P0 IMAD.MOV.U32 R21, RZ, RZ, R7 ;  /* 0x000000ffff150224 */ /* 0x000fe200078e0007 */
[----:B------:R-:W-:Y:S06]  /*0ff0*/  BRA `(.L_x_12) ;  /* 0x0000000000147947 */ /* 0x000fec0003800000 */
.L_x_14:
[----:B------:R-:W-:Y:S01]  /*1000*/  LOP3.LUT R21, R11, 0x80000, RZ, 0xfc, !PT ;  /* 0x000800000b157812 */ /* 0x000fe200078efcff */
[----:B------:R-:W-:Y:S01]  /*1010*/  IMAD.MOV.U32 R20, RZ, RZ, R10 ;  /* 0x000000ffff147224 */ /* 0x000fe200078e000a */
[----:B------:R-:W-:Y:S06]  /*1020*/  BRA `(.L_x_12) ;  /* 0x0000000000087947 */ /* 0x000fec0003800000 */
.L_x_13:
[----:B------:R-:W-:Y:S02]  /*1030*/  LOP3.LUT R21, R9, 0x80000, RZ, 0xfc, !PT ;  /* 0x0008000009157812 */ /* 0x000fe400078efcff */
[----:B------:R-:W-:-:S07]  /*1040*/  MOV R20, R8 ;  /* 0x0000000800147202 */ /* 0x000fce0000000f00 */
.L_x_12:
[----:B------:R-:W-:Y:S05]  /*1050*/  BSYNC.RECONVERGENT B1 ;  /* 0x0000000000017941 */ /* 0x000fea0003800200 */
.L_x_10:
[----:B------:R-:W-:Y:S02]  /*1060*/  IMAD.MOV.U32 R8, RZ, RZ, R0 ;  /* 0x000000ffff087224 */ /* 0x000fe400078e0000 */
[----:B------:R-:W-:-:S04]  /*1070*/  IMAD.MOV.U32 R9, RZ, RZ, 0x0 ;  /* 0x00000000ff097424 */ /* 0x000fc800078e00ff */
[----:B------:R-:W-:Y:S05]  /*1080*/  RET.REL.NODEC R8 `(_Z7T_fieldPfS_S_ffii) ;  /* 0xffffffec08dc7950 */ /* 0x000fea0003c3ffff */
.L_x_15:
        /* <DEDUP_REMOVED lines=15> */
.L_x_89:


//--------------------- .text._Z11phase_fieldP17curandStateXORWOWPfS1_S1_S1_S1_S1_S1_S1_S1_S1_ffii --------------------------
	.section	.text._Z11phase_fieldP17curandStateXORWOWPfS1_S1_S1_S1_S1_S1_S1_S1_S1_ffii,"ax",@progbits
	.align	128
        .global         _Z11phase_fieldP17curandStateXORWOWPfS1_S1_S1_S1_S1_S1_S1_S1_S1_ffii
        .type           _Z11phase_fieldP17curandStateXORWOWPfS1_S1_S1_S1_S1_S1_S1_S1_S1_ffii,@function
        .size           _Z11phase_fieldP17curandStateXORWOWPfS1_S1_S1_S1_S1_S1_S1_S1_S1_ffii,(.L_x_90 - _Z11phase_fieldP17curandStateXORWOWPfS1_S1_S1_S1_S1_S1_S1_S1_S1_ffii)
        .other          _Z11phase_fieldP17curandStateXORWOWPfS1_S1_S1_S1_S1_S1_S1_S1_S1_ffii,@"STO_CUDA_ENTRY STV_DEFAULT"
_Z11phase_fieldP17curandStateXORWOWPfS1_S1_S1_S1_S1_S1_S1_S1_S1_ffii:
.text._Z11phase_fieldP17curandStateXORWOWPfS1_S1_S1_S1_S1_S1_S1_S1_S1_ffii:
        /* <DEDUP_REMOVED lines=13> */
[----:B------:R-:W-:Y:S01]  /*00d0*/  IABS R0, R22 ;  /* 0x0000001600007213 */ /* 0x000fe20000000000 */
[C---:B------:R-:W-:Y:S01]  /*00e0*/  VIADD R10, R11.reuse, 0x1 ;  /* 0x000000010b0a7836 */ /* 0x040fe20000000000 */
[----:B------:R-:W-:Y:S01]  /*00f0*/  IADD3 R5, PT, PT, R11, -0x1, R22 ;  /* 0xffffffff0b057810 */ /* 0x000fe20007ffe016 */
[----:B------:R-:W0:Y:S01]  /*0100*/  LDC.64 R8, c[0x0][0x388] ;  /* 0x0000e200ff087b82 */ /* 0x000e220000000a00 */
[----:B------:R-:W1:Y:S01]  /*0110*/  I2F.RP R6, R0 ;  /* 0x0000000000067306 */ /* 0x000e620000209400 */
[----:B------:R-:W2:Y:S01]  /*0120*/  LDCU.64 UR4, c[0x0][0x358] ;  /* 0x00006b00ff0477ac */ /* 0x000ea20008000a00 */
[----:B------:R-:W-:Y:S02]  /*0130*/  IABS R13, R5 ;  /* 0x00000005000d7213 */ /* 0x000fe40000000000 */
[----:B------:R-:W-:Y:S01]  /*0140*/  IABS R15, R10 ;  /* 0x0000000a000f7213 */ /* 0x000fe20000000000 */
[----:B------:R-:W3:Y:S03]  /*0150*/  LDCU UR6, c[0x0][0x3d8] ;  /* 0x00007b00ff0677ac */ /* 0x000ee60008000800 */
[----:B-1----:R-:W1:Y:S02]  /*0160*/  MUFU.RCP R6, R6 ;  /* 0x0000000600067308 */ /* 0x002e640000001000 */
[----:B-1----:R-:W-:-:S06]  /*0170*/  VIADD R2, R6, 0xffffffe ;  /* 0x0ffffffe06027836 */ /* 0x002fcc0000000000 */
[----:B------:R1:W4:Y:S02]  /*0180*/  F2I.FTZ.U32.TRUNC.NTZ R3, R2 ;  /* 0x0000000200037305 */ /* 0x000324000021f000 */
[----:B-1----:R-:W-:Y:S02]  /*0190*/  HFMA2 R2, -RZ, RZ, 0, 0 ;  /* 0x00000000ff027431 */ /* 0x002fe400000001ff */
[----:B----4-:R-:W-:-:S04]  /*01a0*/  IMAD.MOV R7, RZ, RZ, -R3 ;  /* 0x000000ffff077224 */ /* 0x010fc800078e0a03 */
[----:B------:R-:W-:-:S04]  /*01b0*/  IMAD R7, R7, R0, RZ ;  /* 0x0000000007077224 */ /* 0x000fc800078e02ff */
[----:B------:R-:W-:Y:S02]  /*01c0*/  IMAD.HI.U32 R3, R3, R7, R2 ;  /* 0x0000000703037227 */ /* 0x000fe400078e0002 */
[----:B------:R-:W1:Y:S04]  /*01d0*/  LDC.64 R6, c[0x0][0x390] ;  /* 0x0000e400ff067b82 */ /* 0x000e680000000a00 */
[----:B------:R-:W-:-:S04]  /*01e0*/  IMAD.HI.U32 R2, R3, R13, RZ ;  /* 0x0000000d03027227 */ /* 0x000fc800078e00ff */
[----:B------:R-:W-:-:S04]  /*01f0*/  IMAD.HI.U32 R3, R3, R15, RZ ;  /* 0x0000000f03037227 */ /* 0x000fc800078e00ff */
[----:B------:R-:W-:Y:S02]  /*0200*/  IMAD.MOV R2, RZ, RZ, -R2 ;  /* 0x000000ffff027224 */ /* 0x000fe400078e0a02 */
[----:B------:R-:W-:Y:S02]  /*0210*/  IMAD.MOV R3, RZ, RZ, -R3 ;  /* 0x000000ffff037224 */ /* 0x000fe400078e0a03 */
[C---:B------:R-:W-:Y:S02]  /*0220*/  IMAD R13, R0.reuse, R2, R13 ;  /* 0x00000002000d7224 */ /* 0x040fe400078e020d */
[C---:B------:R-:W-:Y:S02]  /*0230*/  IMAD R15, R0.reuse, R3, R15 ;  /* 0x00000003000f7224 */ /* 0x040fe400078e020f */
[----:B------:R-:W4:Y:S01]  /*0240*/  LDC.64 R2, c[0x0][0x3b8] ;  /* 0x0000ee00ff027b82 */ /* 0x000f220000000a00 */
[C---:B------:R-:W-:Y:S02]  /*0250*/  ISETP.GT.U32.AND P0, PT, R0.reuse, R13, PT ;  /* 0x0000000d0000720c */ /* 0x040fe40003f04070 */
[----:B------:R-:W-:-:S11]  /*0260*/  ISETP.GT.U32.AND P1, PT, R0, R15, PT ;  /* 0x0000000f0000720c */ /* 0x000fd60003f24070 */
[----:B------:R-:W-:Y:S01]  /*0270*/  @!P0 IMAD.IADD R13, R13, 0x1, -R0 ;  /* 0x000000010d0d8824 */ /* 0x000fe200078e0a00 */
[----:B------:R-:W-:Y:S02]  /*0280*/  ISETP.GE.AND P0, PT, R5, RZ, PT ;  /* 0x000000ff0500720c */ /* 0x000fe40003f06270 */
[----:B------:R-:W-:Y:S02]  /*0290*/  @!P1 IADD3 R15, PT, PT, R15, -R0, RZ ;  /* 0x800000000f0f9210 */ /* 0x000fe40007ffe0ff */
[C---:B------:R-:W-:Y:S02]  /*02a0*/  ISETP.GT.U32.AND P2, PT, R0.reuse, R13, PT ;  /* 0x0000000d0000720c */ /* 0x040fe40003f44070 */
[----:B------:R-:W-:Y:S02]  /*02b0*/  ISETP.GT.U32.AND P3, PT, R0, R15, PT ;  /* 0x0000000f0000720c */ /* 0x000fe40003f64070 */
[----:B------:R-:W-:Y:S02]  /*02c0*/  ISETP.GE.AND P1, PT, R10, RZ, PT ;  /* 0x000000ff0a00720c */ /* 0x000fe40003f26270 */
[----:B------:R-:W-:-:S07]  /*02d0*/  LOP3.LUT R10, RZ, R22, RZ, 0x33, !PT ;  /* 0x00000016ff0a7212 */ /* 0x000fce00078e33ff */
[--C-:B------:R-:W-:Y:S01]  /*02e0*/  @!P2 IMAD.IADD R13, R13, 0x1, -R0.reuse ;  /* 0x000000010d0da824 */ /* 0x100fe200078e0a00 */
[----:B------:R-:W-:Y:S01]  /*02f0*/  ISETP.NE.AND P2, PT, R22, RZ, PT ;  /* 0x000000ff1600720c */ /* 0x000fe20003f45270 */
[----:B------:R-:W-:Y:S02]  /*0300*/  @!P3 IMAD.IADD R15, R15, 0x1, -R0 ;  /* 0x000000010f0fb824 */ /* 0x000fe400078e0a00 */
[----:B------:R-:W-:Y:S02]  /*0310*/  @!P0 IMAD.MOV R13, RZ, RZ, -R13 ;  /* 0x000000ffff0d8224 */ /* 0x000fe400078e0a0d */
[----:B------:R-:W-:Y:S01]  /*0320*/  IMAD R0, R4, R22, R11 ;  /* 0x0000001604007224 */ /* 0x000fe200078e020b */
[----:B------:R-:W-:Y:S02]  /*0330*/  @!P1 IADD3 R15, PT, PT, -R15, RZ, RZ ;  /* 0x000000ff0f0f9210 */ /* 0x000fe40007ffe1ff */
[----:B------:R-:W-:Y:S01]  /*0340*/  SEL R5, R10, R13, !P2 ;  /* 0x0000000d0a057207 */ /* 0x000fe20005000000 */
[----:B0-----:R-:W-:Y:S01]  /*0350*/  IMAD.WIDE R8, R0, 0x4, R8 ;  /* 0x0000000400087825 */ /* 0x001fe200078e0208 */
[----:B------:R-:W-:-:S03]  /*0360*/  SEL R15, R10, R15, !P2 ;  /* 0x0000000f0a0f7207 */ /* 0x000fc60005000000 */
[----:B-1----:R-:W-:Y:S02]  /*0370*/  IMAD.WIDE R12, R0, 0x4, R6 ;  /* 0x00000004000c7825 */ /* 0x002fe400078e0206 */
[----:B--2---:R0:W2:Y:S02]  /*0380*/  LDG.E R7, desc[UR4][R8.64] ;  /* 0x0000000408077981 */ /* 0x0040a4000c1e1900 */
[CC--:B------:R-:W-:Y:S02]  /*0390*/  IMAD R5, R4.reuse, R22.reuse, R5 ;  /* 0x0000001604057224 */ /* 0x0c0fe400078e0205 */
[----:B------:R-:W-:Y:S01]  /*03a0*/  IMAD R15, R4, R22, R15 ;  /* 0x00000016040f7224 */ /* 0x000fe200078e020f */
[----:B------:R1:W2:Y:S01]  /*03b0*/  LDG.E R6, desc[UR4][R12.64] ;  /* 0x000000040c067981 */ /* 0x0002a2000c1e1900 */
[----:B----4-:R-:W-:-:S04]  /*03c0*/  IMAD.WIDE R18, R5, 0x4, R2 ;  /* 0x0000000405127825 */ /* 0x010fc800078e0202 */
[----:B------:R-:W-:Y:S01]  /*03d0*/  IMAD.WIDE R14, R15, 0x4, R2 ;  /* 0x000000040f0e7825 */ /* 0x000fe200078e0202 */
[----:B------:R4:W5:Y:S05]  /*03e0*/  LDG.E R10, desc[UR4][R18.64] ;  /* 0x00000004120a7981 */ /* 0x00096a000c1e1900 */
[----:B------:R-:W5:Y:S01]  /*03f0*/  LDG.E R14, desc[UR4][R14.64] ;  /* 0x000000040e0e7981 */ /* 0x000f62000c1e1900 */
[----:B------:R-:W0:Y:S08]  /*0400*/  I2F.U32.RP R5, R23 ;  /* 0x0000001700057306 */ /* 0x000e300000209000 */
[----:B---3--:R-:W3:Y:S08]  /*0410*/  F2F.F64.F32 R2, UR6 ;  /* 0x0000000600027d10 */ /* 0x008ef00008201800 */
[----:B0-----:R-:W0:Y:S01]  /*0420*/  MUFU.RCP R5, R5 ;  /* 0x0000000500057308 */ /* 0x001e220000001000 */
[----:B---3--:R-:W-:-:S07]  /*0430*/  DADD R2, R2, R2 ;  /* 0x0000000002027229 */ /* 0x008fce0000000002 */
[----:B------:R-:W1:Y:S01]  /*0440*/  MUFU.RCP64H R9, R3 ;  /* 0x0000000300097308 */ /* 0x000e620000001800 */
[----:B0-----:R-:W-:-:S07]  /*0450*/  VIADD R16, R5, 0xffffffe ;  /* 0x0ffffffe05107836 */ /* 0x001fce0000000000 */
[----:B------:R0:W4:Y:S01]  /*0460*/  F2I.FTZ.U32.TRUNC.NTZ R17, R16 ;  /* 0x0000001000117305 */ /* 0x000122000021f000 */
[----:B------:R-:W-:-:S06]  /*0470*/  IMAD.MOV.U32 R8, RZ, RZ, 0x1 ;  /* 0x00000001ff087424 */ /* 0x000fcc00078e00ff */
[----:B-1----:R-:W-:Y:S01]  /*0480*/  DFMA R12, -R2, R8, 1 ;  /* 0x3ff00000020c742b */ /* 0x002fe20000000108 */
[----:B0-----:R-:W-:Y:S01]  /*0490*/  MOV R16, RZ ;  /* 0x000000ff00107202 */ /* 0x001fe20000000f00 */
[----:B----4-:R-:W-:-:S06]  /*04a0*/  IMAD.MOV R18, RZ, RZ, -R17 ;  /* 0x000000ffff127224 */ /* 0x010fcc00078e0a11 */
[----:B------:R-:W-:Y:S01]  /*04b0*/  DFMA R12, R12, R12, R12 ;  /* 0x0000000c0c0c722b */ /* 0x000fe2000000000c */
[----:B------:R-:W-:-:S04]  /*04c0*/  IMAD R5, R18, R23, RZ ;  /* 0x0000001712057224 */ /* 0x000fc800078e02ff */
[----:B------:R-:W-:-:S03]  /*04d0*/  IMAD.HI.U32 R17, R17, R5, R16 ;  /* 0x0000000511117227 */ /* 0x000fc600078e0010 */
[----:B------:R-:W-:Y:S01]  /*04e0*/  DFMA R8, R8, R12, R8 ;  /* 0x0000000c0808722b */ /* 0x000fe20000000008 */
[C---:B------:R-:W-:Y:S01]  /*04f0*/  VIADD R16, R4.reuse, 0x1 ;  /* 0x0000000104107836 */ /* 0x040fe20000000000 */
[----:B------:R-:W-:Y:S01]  /*0500*/  BSSY.RECONVERGENT B0, `(.L_x_16) ;  /* 0x0000027000007945 */ /* 0x000fe20003800200 */
[----:B--2---:R-:W-:Y:S01]  /*0510*/  FMUL R5, R7, R6 ;  /* 0x0000000607057220 */ /* 0x004fe20000400000 */
[----:B------:R-:W-:-:S03]  /*0520*/  IADD3 R6, PT, PT, R4, -0x1, R23 ;  /* 0xffffffff04067810 */ /* 0x000fc60007ffe017 */
[----:B-----5:R-:W-:Y:S02]  /*0530*/  FMUL R10, R5, R10 ;  /* 0x0000000a050a7220 */ /* 0x020fe40000400000 */
[----:B------:R-:W-:-:S04]  /*0540*/  IMAD.HI.U32 R4, R17, R6, RZ ;  /* 0x0000000611047227 */ /* 0x000fc800078e00ff */
[----:B------:R-:W-:Y:S01]  /*0550*/  FFMA R10, R5, R14, -R10 ;  /* 0x0000000e050a7223 */ /* 0x000fe2000000080a */
[----:B------:R-:W-:Y:S01]  /*0560*/  DFMA R14, -R2, R8, 1 ;  /* 0x3ff00000020e742b */ /* 0x000fe20000000108 */
[----:B------:R-:W-:Y:S02]  /*0570*/  IMAD.HI.U32 R17, R17, R16, RZ ;  /* 0x0000001011117227 */ /* 0x000fe400078e00ff */
[----:B------:R-:W0:Y:S02]  /*0580*/  F2F.F64.F32 R12, R10 ;  /* 0x0000000a000c7310 */ /* 0x000e240000201800 */
[----:B------:R-:W-:Y:S02]  /*0590*/  IMAD.MOV R4, RZ, RZ, -R4 ;  /* 0x000000ffff047224 */ /* 0x000fe400078e0a04 */
[----:B------:R-:W-:Y:S01]  /*05a0*/  IMAD.MOV R17, RZ, RZ, -R17 ;  /* 0x000000ffff117224 */ /* 0x000fe200078e0a11 */
[----:B------:R-:W-:Y:S01]  /*05b0*/  DFMA R8, R8, R14, R8 ;  /* 0x0000000e0808722b */ /* 0x000fe20000000008 */
[----:B------:R-:W-:-:S02]  /*05c0*/  IMAD R6, R23, R4, R6 ;  /* 0x0000000417067224 */ /* 0x000fc400078e0206 */
[----:B------:R-:W-:-:S03]  /*05d0*/  IMAD R4, R23, R17, R16 ;  /* 0x0000001117047224 */ /* 0x000fc600078e0210 */
[-C--:B------:R-:W-:Y:S02]  /*05e0*/  ISETP.GE.U32.AND P0, PT, R6, R23.reuse, PT ;  /* 0x000000170600720c */ /* 0x080fe40003f06070 */
[----:B------:R-:W-:Y:S01]  /*05f0*/  ISETP.GE.U32.AND P1, PT, R4, R23, PT ;  /* 0x000000170400720c */ /* 0x000fe20003f26070 */
[----:B0-----:R-:W-:-:S08]  /*0600*/  DMUL R14, R12, R8 ;  /* 0x000000080c0e7228 */ /* 0x001fd00000000000 */
[----:B------:R-:W-:Y:S02]  /*0610*/  DFMA R16, -R2, R14, R12 ;  /* 0x0000000e0210722b */ /* 0x000fe4000000010c */
[-C--:B------:R-:W-:Y:S02]  /*0620*/  @P0 IADD3 R6, PT, PT, R6, -R23.reuse, RZ ;  /* 0x8000001706060210 */ /* 0x080fe40007ffe0ff */
[----:B------:R-:W-:Y:S02]  /*0630*/  @P1 IMAD.IADD R4, R4, 0x1, -R23 ;  /* 0x0000000104041824 */ /* 0x000fe400078e0a17 */
[-C--:B------:R-:W-:Y:S02]  /*0640*/  ISETP.GE.U32.AND P1, PT, R6, R23.reuse, PT ;  /* 0x000000170600720c */ /* 0x080fe40003f26070 */
[----:B------:R-:W-:Y:S01]  /*0650*/  DFMA R8, R8, R16, R14 ;  /* 0x000000100808722b */ /* 0x000fe2000000000e */
[----:B------:R-:W-:-:S09]  /*0660*/  ISETP.GE.U32.AND P2, PT, R4, R23, PT ;  /* 0x000000170400720c */ /* 0x000fd20003f46070 */
[----:B------:R-:W-:Y:S01]  /*0670*/  FFMA R10, RZ, R3, R9 ;  /* 0x00000003ff0a7223 */ /* 0x000fe20000000009 */
[----:B------:R-:W-:-:S03]  /*0680*/  @P1 IMAD.IADD R6, R6, 0x1, -R23 ;  /* 0x0000000106061824 */ /* 0x000fc600078e0a17 */
[-C--:B------:R-:W-:Y:S02]  /*0690*/  @P2 IADD3 R4, PT, PT, R4, -R23.reuse, RZ ;  /* 0x8000001704042210 */ /* 0x080fe40007ffe0ff */
[----:B------:R-:W-:Y:S02]  /*06a0*/  FSETP.GT.AND P1, PT, |R10|, 1.469367938527859385e-39, PT ;  /* 0x001000000a00780b */ /* 0x000fe40003f24200 */
[----:B------:R-:W-:Y:S02]  /*06b0*/  FSETP.GEU.AND P2, PT, |R13|, 6.5827683646048100446e-37, PT ;  /* 0x036000000d00780b */ /* 0x000fe40003f4e200 */
[----:B------:R-:W-:Y:S02]  /*06c0*/  ISETP.NE.U32.AND P0, PT, R23, RZ, PT ;  /* 0x000000ff1700720c */ /* 0x000fe40003f05070 */
[----:B------:R-:W-:-:S04]  /*06d0*/  LOP3.LUT R15, RZ, R23, RZ, 0x33, !PT ;  /* 0x00000017ff0f7212 */ /* 0x000fc800078e33ff */
[C---:B------:R-:W-:Y:S02]  /*06e0*/  SEL R6, R15.reuse, R6, !P0 ;  /* 0x000000060f067207 */ /* 0x040fe40004000000 */
[----:B------:R-:W-:-:S03]  /*06f0*/  SEL R4, R15, R4, !P0 ;  /* 0x000000040f047207 */ /* 0x000fc60004000000 */
[-CC-:B------:R-:W-:Y:S02]  /*0700*/  IMAD R6, R6, R22.reuse, R11.reuse ;  /* 0x0000001606067224 */ /* 0x180fe400078e020b */
[----:B------:R-:W-:Y:S01]  /*0710*/  IMAD R22, R4, R22, R11 ;  /* 0x0000001604167224 */ /* 0x000fe200078e020b */
[----:B------:R-:W-:Y:S06]  /*0720*/  @P1 BRA P2, `(.L_x_17) ;  /* 0x0000000000101947 */ /* 0x000fec0001000000 */
[----:B------:R-:W-:Y:S01]  /*0730*/  IMAD.MOV.U32 R10, RZ, RZ, R2 ;  /* 0x000000ffff0a7224 */ /* 0x000fe200078e0002 */
[----:B------:R-:W-:Y:S01]  /*0740*/  MOV R4, 0x770 ;  /* 0x0000077000047802 */ /* 0x000fe20000000f00 */
[----:B------:R-:W-:-:S07]  /*0750*/  IMAD.MOV.U32 R11, RZ, RZ, R3 ;  /* 0x000000ffff0b7224 */ /* 0x000fce00078e0003 */
[----:B------:R-:W-:Y:S05]  /*0760*/  CALL.REL.NOINC `($__internal_1_$__cuda_sm20_div_rn_f64_full) ;  /* 0x0000000c00087944 */ /* 0x000fea0003c00000 */
.L_x_17:
[----:B------:R-:W-:Y:S05]  /*0770*/  BSYNC.RECONVERGENT B0 ;  /* 0x0000000000007941 */ /* 0x000fea0003800200 */
.L_x_16:
[----:B------:R-:W0:Y:S01]  /*0780*/  LDC.64 R10, c[0x0][0x3b0] ;  /* 0x0000ec00ff0a7b82 */ /* 0x000e220000000a00 */
[----:B------:R-:W1:Y:S01]  /*0790*/  LDCU UR6, c[0x0][0x3dc] ;  /* 0x00007b80ff0677ac */ /* 0x000e620008000800 */
[----:B0-----:R-:W-:-:S04]  /*07a0*/  IMAD.WIDE R2, R6, 0x4, R10 ;  /* 0x0000000406027825 */ /* 0x001fc800078e020a */
[----:B------:R-:W-:Y:S02]  /*07b0*/  IMAD.WIDE R22, R22, 0x4, R10 ;  /* 0x0000000416167825 */ /* 0x000fe400078e020a */
[----:B------:R-:W2:Y:S04]  /*07c0*/  LDG.E R2, desc[UR4][R2.64] ;  /* 0x0000000402027981 */ /* 0x000ea8000c1e1900 */
[----:B------:R-:W3:Y:S01]  /*07d0*/  LDG.E R22, desc[UR4][R22.64] ;  /* 0x0000000416167981 */ /* 0x000ee2000c1e1900 */
[----:B-1----:R-:W0:Y:S01]  /*07e0*/  F2F.F64.F32 R10, UR6 ;  /* 0x00000006000a7d10 */ /* 0x002e220008201800 */
[----:B------:R-:W-:Y:S01]  /*07f0*/  MOV R12, 0x1 ;  /* 0x00000001000c7802 */ /* 0x000fe20000000f00 */
[----:B------:R-:W-:Y:S01]  /*0800*/  BSSY.RECONVERGENT B0, `(.L_x_18) ;  /* 0x0000019000007945 */ /* 0x000fe20003800200 */
[----:B0-----:R-:W-:-:S06]  /*0810*/  DADD R10, R10, R10 ;  /* 0x000000000a0a7229 */ /* 0x001fcc000000000a */
[----:B------:R-:W0:Y:S02]  /*0820*/  MUFU.RCP64H R13, R11 ;  /* 0x0000000b000d7308 */ /* 0x000e240000001800 */
[----:B0-----:R-:W-:-:S08]  /*0830*/  DFMA R14, -R10, R12, 1 ;  /* 0x3ff000000a0e742b */ /* 0x001fd0000000010c */
[----:B------:R-:W-:-:S08]  /*0840*/  DFMA R14, R14, R14, R14 ;  /* 0x0000000e0e0e722b */ /* 0x000fd0000000000e */
[----:B------:R-:W-:Y:S01]  /*0850*/  DFMA R14, R12, R14, R12 ;  /* 0x0000000e0c0e722b */ /* 0x000fe2000000000c */
[----:B--2---:R-:W-:-:S07]  /*0860*/  FMUL R4, R5, R2 ;  /* 0x0000000205047220 */ /* 0x004fce0000400000 */
[----:B------:R-:W-:Y:S01]  /*0870*/  DFMA R2, -R10, R14, 1 ;  /* 0x3ff000000a02742b */ /* 0x000fe2000000010e */
[----:B---3--:R-:W-:Y:S02]  /*0880*/  FFMA R4, R5, R22, -R4 ;  /* 0x0000001605047223 */ /* 0x008fe40000000804 */
[----:B------:R-:W-:Y:S05]  /*0890*/  F2F.F32.F64 R22, R8 ;  /* 0x0000000800167310 */ /* 0x000fea0000301000 */
[----:B------:R-:W-:-:S03]  /*08a0*/  DFMA R2, R14, R2, R14 ;  /* 0x000000020e02722b */ /* 0x000fc6000000000e */
[----:B------:R-:W0:Y:S05]  /*08b0*/  F2F.F64.F32 R4, R4 ;  /* 0x0000000400047310 */ /* 0x000e2a0000201800 */
[----:B0-----:R-:W-:Y:S01]  /*08c0*/  DMUL R12, R4, R2 ;  /* 0x00000002040c7228 */ /* 0x001fe20000000000 */
[----:B------:R-:W-:-:S07]  /*08d0*/  FSETP.GEU.AND P1, PT, |R5|, 6.5827683646048100446e-37, PT ;  /* 0x036000000500780b */ /* 0x000fce0003f2e200 */
[----:B------:R-:W-:-:S08]  /*08e0*/  DFMA R14, -R10, R12, R4 ;  /* 0x0000000c0a0e722b */ /* 0x000fd00000000104 */
[----:B------:R-:W-:-:S10]  /*08f0*/  DFMA R2, R2, R14, R12 ;  /* 0x0000000e0202722b */ /* 0x000fd4000000000c */
[----:B------:R-:W-:-:S05]  /*0900*/  FFMA R6, RZ, R11, R3 ;  /* 0x0000000bff067223 */ /* 0x000fca0000000003 */
[----:B------:R-:W-:-:S13]  /*0910*/  FSETP.GT.AND P0, PT, |R6|, 1.469367938527859385e-39, PT ;  /* 0x001000000600780b */ /* 0x000fda0003f04200 */
[----:B------:R-:W-:Y:S05]  /*0920*/  @P0 BRA P1, `(.L_x_19) ;  /* 0x0000000000180947 */ /* 0x000fea0000800000 */
[----:B------:R-:W-:Y:S01]  /*0930*/  IMAD.MOV.U32 R12, RZ, RZ, R4 ;  /* 0x000000ffff0c7224 */ /* 0x000fe200078e0004 */
[----:B------:R-:W-:Y:S01]  /*0940*/  MOV R4, 0x970 ;  /* 0x0000097000047802 */ /* 0x000fe20000000f00 */
[----:B------:R-:W-:-:S07]  /*0950*/  IMAD.MOV.U32 R13, RZ, RZ, R5 ;  /* 0x000000ffff0d7224 */ /* 0x000fce00078e0005 */
[----:B------:R-:W-:Y:S05]  /*0960*/  CALL.REL.NOINC `($__internal_1_$__cuda_sm20_div_rn_f64_full) ;  /* 0x0000000800887944 */ /* 0x000fea0003c00000 */
[----:B------:R-:W-:Y:S01]  /*0970*/  MOV R2, R8 ;  /* 0x0000000800027202 */ /* 0x000fe20000000f00 */
[----:B------:R-:W-:-:S07]  /*0980*/  IMAD.MOV.U32 R3, RZ, RZ, R9 ;  /* 0x000000ffff037224 */ /* 0x000fce00078e0009 */
.L_x_19:
[----:B------:R-:W-:Y:S05]  /*0990*/  BSYNC.RECONVERGENT B0 ;  /* 0x0000000000007941 */ /* 0x000fea0003800200 */
.L_x_18:
[----:B------:R-:W0:Y:S08]  /*09a0*/  LDC.64 R8, c[0x0][0x3d0] ;  /* 0x0000f400ff087b82 */ /* 0x000e300000000a00 */
[----:B------:R-:W1:Y:S08]  /*09b0*/  LDC.64 R16, c[0x0][0x380] ;  /* 0x0000e000ff107b82 */ /* 0x000e700000000a00 */
[----:B------:R-:W2:Y:S01]  /*09c0*/  LDC.64 R10, c[0x0][0x3a8] ;  /* 0x0000ea00ff0a7b82 */ /* 0x000ea20000000a00 */
[----:B0-----:R-:W-:-:S07]  /*09d0*/  IMAD.WIDE R8, R0, 0x4, R8 ;  /* 0x0000000400087825 */ /* 0x001fce00078e0208 */
[----:B------:R-:W0:Y:S01]  /*09e0*/  LDC.64 R20, c[0x0][0x3b8] ;  /* 0x0000ee00ff147b82 */ /* 0x000e220000000a00 */
[----:B------:R-:W3:Y:S01]  /*09f0*/  LDG.E R8, desc[UR4][R8.64] ;  /* 0x0000000408087981 */ /* 0x000ee2000c1e1900 */
[----:B-1----:R-:W-:-:S06]  /*0a00*/  IMAD.WIDE R16, R0, 0x30, R16 ;  /* 0x0000003000107825 */ /* 0x002fcc00078e0210 */
[----:B------:R-:W1:Y:S01]  /*0a10*/  LDC.64 R24, c[0x0][0x3a0] ;  /* 0x0000e800ff187b82 */ /* 0x000e620000000a00 */
[----:B------:R-:W4:Y:S01]  /*0a20*/  LDG.E.64 R12, desc[UR4][R16.64] ;  /* 0x00000004100c7981 */ /* 0x000f22000c1e1b00 */
[----:B--2---:R-:W-:-:S03]  /*0a30*/  IMAD.WIDE R10, R0, 0x4, R10 ;  /* 0x00000004000a7825 */ /* 0x004fc600078e020a */
[----:B------:R-:W2:Y:S03]  /*0a40*/  LDG.E R4, desc[UR4][R16.64+0x14] ;  /* 0x0000140410047981 */ /* 0x000ea6000c1e1900 */
[----:B------:R-:W5:Y:S01]  /*0a50*/  LDC.64 R26, c[0x0][0x3b0] ;  /* 0x0000ec00ff1a7b82 */ /* 0x000f620000000a00 */
[----:B------:R-:W2:Y:S07]  /*0a60*/  LDG.E R23, desc[UR4][R10.64] ;  /* 0x000000040a177981 */ /* 0x000eae000c1e1900 */
[----:B------:R-:W5:Y:S08]  /*0a70*/  LDC.64 R28, c[0x0][0x398] ;  /* 0x0000e600ff1c7b82 */ /* 0x000f700000000a00 */
[----:B------:R-:W5:Y:S01]  /*0a80*/  LDC.64 R18, c[0x0][0x3c0] ;  /* 0x0000f000ff127b82 */ /* 0x000f620000000a00 */
[----:B0-----:R-:W-:-:S05]  /*0a90*/  IMAD.WIDE R20, R0, 0x4, R20 ;  /* 0x0000000400147825 */ /* 0x001fca00078e0214 */
[----:B------:R-:W2:Y:S01]  /*0aa0*/  LDG.E R5, desc[UR4][R20.64] ;  /* 0x0000000414057981 */ /* 0x000ea2000c1e1900 */
[----:B-1----:R-:W-:-:S04]  /*0ab0*/  IMAD.WIDE R24, R0, 0x4, R24 ;  /* 0x0000000400187825 */ /* 0x002fc800078e0218 */
[C---:B-----5:R-:W-:Y:S02]  /*0ac0*/  IMAD.WIDE R26, R0.reuse, 0x4, R26 ;  /* 0x00000004001a7825 */ /* 0x060fe400078e021a */
[----:B------:R-:W5:Y:S02]  /*0ad0*/  LDG.E R24, desc[UR4][R24.64] ;  /* 0x0000000418187981 */ /* 0x000f64000c1e1900 */
[C---:B------:R-:W-:Y:S02]  /*0ae0*/  IMAD.WIDE R28, R0.reuse, 0x4, R28 ;  /* 0x00000004001c7825 */ /* 0x040fe400078e021c */
[----:B------:R0:W5:Y:S02]  /*0af0*/  LDG.E R9, desc[UR4][R26.64] ;  /* 0x000000041a097981 */ /* 0x000164000c1e1900 */
[----:B0-----:R-:W-:-:S05]  /*0b00*/  IMAD.WIDE R26, R0, 0x4, R18 ;  /* 0x00000004001a7825 */ /* 0x001fca00078e0212 */
[----:B------:R0:W5:Y:S01]  /*0b10*/  LDG.E R6, desc[UR4][R26.64] ;  /* 0x000000041a067981 */ /* 0x000162000c1e1900 */
[----:B------:R-:W-:Y:S01]  /*0b20*/  UMOV UR6, 0x2a25ff7e ;  /* 0x2a25ff7e00067882 */ /* 0x000fe20000000000 */
[----:B------:R-:W-:Y:S01]  /*0b30*/  UMOV UR7, 0x3ef53e1d ;  /* 0x3ef53e1d00077882 */ /* 0x000fe20000000000 */
[----:B---3--:R1:W3:Y:S02]  /*0b40*/  F2F.F64.F32 R14, R8 ;  /* 0x00000008000e7310 */ /* 0x0082e40000201800 */
[----:B-1----:R-:W5:Y:S01]  /*0b50*/  LDG.E R8, desc[UR4][R28.64] ;  /* 0x000000041c087981 */ /* 0x002f62000c1e1900 */
[----:B---3--:R-:W-:-:S08]  /*0b60*/  DADD R14, -R14, 1 ;  /* 0x3ff000000e0e7429 */ /* 0x008fd00000000100 */
[----:B------:R-:W-:-:S08]  /*0b70*/  DMUL R14, R14, 10 ;  /* 0x402400000e0e7828 */ /* 0x000fd00000000000 */
[----:B------:R-:W-:Y:S02]  /*0b80*/  DSETP.GT.AND P0, PT, |R14|, 1, PT ;  /* 0x3ff000000e00742a */ /* 0x000fe40003f04200 */
[----:B------:R-:W-:-:S12]  /*0b90*/  DADD R16, -RZ, |R14| ;  /* 0x00000000ff107229 */ /* 0x000fd8000000050e */
[----:B------:R-:W1:Y:S01]  /*0ba0*/  @P0 MUFU.RCP64H R21, R17 ;  /* 0x0000001100150308 */ /* 0x000e620000001800 */
[----:B------:R-:W-:-:S06]  /*0bb0*/  @P0 IMAD.MOV.U32 R20, RZ, RZ, RZ ;  /* 0x000000ffff140224 */ /* 0x000fcc00078e00ff */
[----:B-1----:R-:W-:-:S08]  /*0bc0*/  @P0 DFMA R18, -|R14|, R20, 1 ;  /* 0x3ff000000e12042b */ /* 0x002fd00000000314 */
[----:B------:R-:W-:Y:S02]  /*0bd0*/  @P0 DFMA R18, R18, R18, R18 ;  /* 0x000000121212022b */ /* 0x000fe40000000012 */
[----:B------:R-:W-:-:S06]  /*0be0*/  @P0 DSETP.NEU.AND P1, PT, |R14|, +INF , PT ;  /* 0x7ff000000e00042a */ /* 0x000fcc0003f2d200 */
[----:B------:R-:W-:-:S10]  /*0bf0*/  @P0 DFMA R18, R20, R18, R20 ;  /* 0x000000121412022b */ /* 0x000fd40000000014 */
[----:B------:R-:W-:Y:S02]  /*0c00*/  @P0 FSEL R19, R19, RZ, P1 ;  /* 0x000000ff13130208 */ /* 0x000fe40000800000 */
[----:B------:R-:W-:-:S03]  /*0c10*/  @P0 FSEL R14, R18, RZ, P1 ;  /* 0x000000ff120e0208 */ /* 0x000fc60000800000 */
[----:B------:R-:W-:Y:S01]  /*0c20*/  @P0 IMAD.MOV.U32 R17, RZ, RZ, R19 ;  /* 0x000000ffff110224 */ /* 0x000fe200078e0013 */
[----:B------:R-:W-:Y:S01]  /*0c30*/  @P0 MOV R16, R14 ;  /* 0x0000000e00100202 */ /* 0x000fe20000000f00 */
[----:B------:R-:W-:Y:S01]  /*0c40*/  IMAD.MOV.U32 R20, RZ, RZ, -0x2449a4b7 ;  /* 0xdbb65b49ff147424 */ /* 0x000fe200078e00ff */
[----:B------:R-:W-:-:S04]  /*0c50*/  MOV R21, 0x3f2d3b63 ;  /* 0x3f2d3b6300157802 */ /* 0x000fc80000000f00 */
[----:B------:R-:W-:-:S08]  /*0c60*/  DMUL R18, R16, R16 ;  /* 0x0000001010127228 */ /* 0x000fd00000000000 */
[----:B------:R-:W-:Y:S01]  /*0c70*/  DFMA R20, R18, -UR6, R20 ;  /* 0x8000000612147c2b */ /* 0x000fe20008000014 */
[----:B------:R-:W-:Y:S01]  /*0c80*/  UMOV UR6, 0x8dde082e ;  /* 0x8dde082e00067882 */ /* 0x000fe20000000000 */
[----:B------:R-:W-:-:S06]  /*0c90*/  UMOV UR7, 0x3f531278 ;  /* 0x3f53127800077882 */ /* 0x000fcc0000000000 */
[----:B------:R-:W-:Y:S01]  /*0ca0*/  DFMA R20, R18, R20, -UR6 ;  /* 0x8000000612147e2b */ /* 0x000fe20008000014 */
[----:B------:R-:W-:Y:S01]  /*0cb0*/  UMOV UR6, 0xc8249315 ;  /* 0xc824931500067882 */ /* 0x000fe20000000000 */
[----:B------:R-:W-:-:S06]  /*0cc0*/  UMOV UR7, 0x3f6f9690 ;  /* 0x3f6f969000077882 */ /* 0x000fcc0000000000 */
[----:B------:R-:W-:Y:S01]  /*0cd0*/  DFMA R20, R18, R20, UR6 ;  /* 0x0000000612147e2b */ /* 0x000fe20008000014 */
        /* <DEDUP_REMOVED lines=44> */
[----:B------:R-:W-:-:S08]  /*0fa0*/  DFMA R20, R18, R20, -UR6 ;  /* 0x8000000612147e2b */ /* 0x000fd00008000014 */
[----:B------:R-:W-:Y:S01]  /*0fb0*/  DMUL R18, R18, R20 ;  /* 0x0000001412127228 */ /* 0x000fe20000000000 */
[----:B------:R-:W-:Y:S01]  /*0fc0*/  UMOV UR6, 0x54442d18 ;  /* 0x54442d1800067882 */ /* 0x000fe20000000000 */
[----:B------:R-:W-:-:S06]  /*0fd0*/  UMOV UR7, 0x3ff921fb ;  /* 0x3ff921fb00077882 */ /* 0x000fcc0000000000 */
[----:B------:R-:W-:-:S08]  /*0fe0*/  DFMA R18, R18, R16, R16 ;  /* 0x000000101212722b */ /* 0x000fd00000000010 */
[----:B------:R-:W-:Y:S01]  /*0ff0*/  DADD R16, -R18, UR6 ;  /* 0x0000000612107e29 */ /* 0x000fe20008000100 */
[----:B------:R-:W-:Y:S01]  /*1000*/  UMOV UR6, 0x960267a9 ;  /* 0x960267a900067882 */ /* 0x000fe20000000000 */
[----:B------:R-:W-:-:S08]  /*1010*/  UMOV UR7, 0x3fd255ab ;  /* 0x3fd255ab00077882 */ /* 0x000fd00000000000 */
[----:B------:R-:W-:Y:S02]  /*1020*/  FSEL R14, R17, R19, P0 ;  /* 0x00000013110e7208 */ /* 0x000fe40000000000 */
[----:B------:R-:W-:Y:S02]  /*1030*/  FSEL R16, R16, R18, P0 ;  /* 0x0000001210107208 */ /* 0x000fe40000000000 */
[----:B------:R-:W-:Y:S02]  /*1040*/  LOP3.LUT R17, R14, 0x80000000, R15, 0xb8, !PT ;  /* 0x800000000e117812 */ /* 0x000fe400078eb80f */
[----:B----4-:R-:W-:-:S04]  /*1050*/  SHF.R.U32.HI R14, RZ, 0x2, R13 ;  /* 0x00000002ff0e7819 */ /* 0x010fc8000001160d */
[----:B------:R-:W-:Y:S01]  /*1060*/  DMUL R20, R16, UR6 ;  /* 0x0000000610147c28 */ /* 0x000fe20008000000 */
[----:B------:R-:W-:-:S05]  /*1070*/  LOP3.LUT R13, R14, R13, RZ, 0x3c, !PT ;  /* 0x0000000d0e0d7212 */ /* 0x000fca00078e3cff */
[----:B------:R-:W1:Y:S01]  /*1080*/  F2F.F32.F64 R25, R20 ;  /* 0x0000001400197310 */ /* 0x000e620000301000 */
[----:B--2---:R-:W-:Y:S02]  /*1090*/  IMAD.SHL.U32 R17, R4, 0x10, RZ ;  /* 0x0000001004117824 */ /* 0x004fe400078e00ff */
[----:B------:R-:W-:-:S05]  /*10a0*/  IMAD.SHL.U32 R16, R13, 0x2, RZ ;  /* 0x000000020d107824 */ /* 0x000fca00078e00ff */
[----:B------:R2:W3:Y:S01]  /*10b0*/  F2F.F64.F32 R14, R23 ;  /* 0x00000017000e7310 */ /* 0x0004e20000201800 */
[----:B------:R-:W-:-:S04]  /*10c0*/  LOP3.LUT R4, R4, R17, R16, 0x96, !PT ;  /* 0x0000001104047212 */ /* 0x000fc800078e9610 */
[----:B------:R-:W-:Y:S01]  /*10d0*/  LOP3.LUT R13, R4, R13, RZ, 0x3c, !PT ;  /* 0x0000000d040d7212 */ /* 0x000fe200078e3cff */
[C---:B------:R-:W-:Y:S02]  /*10e0*/  FADD R4, -R23.reuse, 1 ;  /* 0x3f80000017047421 */ /* 0x040fe40000000100 */
[----:B-1----:R-:W1:Y:S01]  /*10f0*/  F2F.F64.F32 R16, R25 ;  /* 0x0000001900107310 */ /* 0x002e620000201800 */
[----:B------:R-:W-:Y:S01]  /*1100*/  IADD3 R21, PT, PT, R12, 0x587c5, R13 ;  /* 0x000587c50c157810 */ /* 0x000fe20007ffe00d */
[----:B------:R-:W-:Y:S01]  /*1110*/  FMUL R20, R23, R4 ;  /* 0x0000000417147220 */ /* 0x000fe20000400000 */
[----:B0-----:R-:W-:Y:S02]  /*1120*/  MOV R26, 0x2f800000 ;  /* 0x2f800000001a7802 */ /* 0x001fe40000000f00 */
[----:B--2---:R-:W-:Y:S01]  /*1130*/  I2FP.F32.U32 R23, R21 ;  /* 0x0000001500177245 */ /* 0x004fe20000201000 */
[----:B---3--:R-:W-:-:S04]  /*1140*/  DADD R18, R14, -0.5 ;  /* 0xbfe000000e127429 */ /* 0x008fc80000000000 */
[----:B------:R-:W-:Y:S01]  /*1150*/  FFMA R23, R23, R26, 1.1641532182693481445e-10 ;  /* 0x2f00000017177423 */ /* 0x000fe2000000001a */
[----:B------:R-:W0:Y:S03]  /*1160*/  F2F.F64.F32 R12, R4 ;  /* 0x00000004000c7310 */ /* 0x000e260000201800 */
[----:B-1----:R-:W-:-:S05]  /*1170*/  DADD R16, R18, R16 ;  /* 0x0000000012107229 */ /* 0x002fca0000000010 */
[----:B------:R-:W1:Y:S01]  /*1180*/  F2F.F64.F32 R18, R23 ;  /* 0x0000001700127310 */ /* 0x000e620000201800 */
[----:B------:R-:W-:Y:S01]  /*1190*/  UMOV UR6, 0x47ae147b ;  /* 0x47ae147b00067882 */ /* 0x000fe20000000000 */
[----:B------:R-:W-:Y:S02]  /*11a0*/  UMOV UR7, 0x3f847ae1 ;  /* 0x3f847ae100077882 */ /* 0x000fe40000000000 */
[----:B------:R-:W-:-:S04]  /*11b0*/  DMUL R14, R14, UR6 ;  /* 0x000000060e0e7c28 */ /* 0x000fc80008000000 */
[----:B------:R-:W2:Y:S04]  /*11c0*/  F2F.F64.F32 R20, R20 ;  /* 0x0000001400147310 */ /* 0x000ea80000201800 */
[----:B0-----:R-:W-:Y:S02]  /*11d0*/  DMUL R12, R14, R12 ;  /* 0x0000000c0e0c7228 */ /* 0x001fe40000000000 */
[----:B-1----:R-:W-:Y:S02]  /*11e0*/  DADD R18, R18, -0.5 ;  /* 0xbfe0000012127429 */ /* 0x002fe40000000000 */
[----:B------:R-:W0:Y:S01]  /*11f0*/  F2F.F32.F64 R3, R2 ;  /* 0x0000000200037310 */ /* 0x000e220000301000 */
[----:B--2---:R-:W-:-:S05]  /*1200*/  DMUL R16, R20, R16 ;  /* 0x0000001014107228 */ /* 0x004fca0000000000 */
[----:B------:R-:W-:Y:S01]  /*1210*/  DMUL R12, R12, R18 ;  /* 0x000000120c0c7228 */ /* 0x000fe20000000000 */
[----:B-----5:R-:W-:Y:S01]  /*1220*/  FMUL R5, R24, R5 ;  /* 0x0000000518057220 */ /* 0x020fe20000400000 */
[----:B------:R-:W-:-:S03]  /*1230*/  FMUL R7, R7, R7 ;  /* 0x0000000707077220 */ /* 0x000fc60000400000 */
[----:B------:R-:W-:Y:S01]  /*1240*/  FFMA R5, R8, R9, R5 ;  /* 0x0000000908057223 */ /* 0x000fe20000000005 */
[----:B------:R-:W1:Y:S01]  /*1250*/  F2F.F32.F64 R16, R16 ;  /* 0x0000001000107310 */ /* 0x000e620000301000 */
[----:B0-----:R-:W-:Y:S01]  /*1260*/  FADD R22, -R22, R3 ;  /* 0x0000000316167221 */ /* 0x001fe20000000100 */
[----:B------:R-:W-:-:S03]  /*1270*/  FMUL R6, R7, R6 ;  /* 0x0000000607067220 */ /* 0x000fc60000400000 */
[----:B------:R-:W-:-:S03]  /*1280*/  FADD R5, R5, R22 ;  /* 0x0000001605057221 */ /* 0x000fc60000000000 */
[----:B------:R-:W0:Y:S01]  /*1290*/  F2F.F32.F64 R12, R12 ;  /* 0x0000000c000c7310 */ /* 0x000e220000301000 */
[----:B------:R-:W-:-:S04]  /*12a0*/  FADD R5, R6, R5 ;  /* 0x0000000506057221 */ /* 0x000fc80000000000 */
[----:B-1----:R-:W-:-:S04]  /*12b0*/  FADD R5, R5, R16 ;  /* 0x0000001005057221 */ /* 0x002fc80000000000 */
[----:B0-----:R-:W-:Y:S02]  /*12c0*/  FADD R6, R12, R5 ;  /* 0x000000050c067221 */ /* 0x001fe40000000000 */
[----:B------:R-:W0:Y:S02]  /*12d0*/  LDC.64 R4, c[0x0][0x3c8] ;  /* 0x0000f200ff047b82 */ /* 0x000e240000000a00 */
[----:B------:R-:W1:Y:S01]  /*12e0*/  F2F.F64.F32 R2, R6 ;  /* 0x0000000600027310 */ /* 0x000e620000201800 */
[----:B------:R-:W-:Y:S01]  /*12f0*/  UMOV UR6, 0x55555556 ;  /* 0x5555555600067882 */ /* 0x000fe20000000000 */
[----:B------:R-:W-:Y:S02]  /*1300*/  UMOV UR7, 0x3fd55555 ;  /* 0x3fd5555500077882 */ /* 0x000fe40000000000 */
[----:B-1----:R-:W-:-:S10]  /*1310*/  DMUL R2, R2, UR6 ;  /* 0x0000000602027c28 */ /* 0x002fd40008000000 */
[----:B------:R-:W1:Y:S01]  /*1320*/  F2F.F32.F64 R3, R2 ;  /* 0x0000000200037310 */ /* 0x000e620000301000 */
[----:B0-----:R-:W-:-:S05]  /*1330*/  IMAD.WIDE R4, R0, 0x4, R4 ;  /* 0x0000000400047825 */ /* 0x001fca00078e0204 */
[----:B-1----:R-:W-:Y:S04]  /*1340*/  STG.E desc[UR4][R4.64], R3 ;  /* 0x0000000304007986 */ /* 0x002fe8000c101904 */
[----:B------:R-:W2:Y:S02]  /*1350*/  LDG.E R0, desc[UR4][R10.64] ;  /* 0x000000040a007981 */ /* 0x000ea4000c1e1900 */
[----:B--2---:R-:W-:-:S05]  /*1360*/  FADD R7, R3, R0 ;  /* 0x0000000003077221 */ /* 0x004fca0000000000 */
[----:B------:R-:W-:Y:S01]  /*1370*/  STG.E desc[UR4][R10.64], R7 ;  /* 0x000000070a007986 */ /* 0x000fe2000c101904 */
[----:B------:R-:W-:Y:S05]  /*1380*/  EXIT ;  /* 0x000000000000794d */ /* 0x000fea0003800000 */
        .weak           $__internal_1_$__cuda_sm20_div_rn_f64_full
        .type           $__internal_1_$__cuda_sm20_div_rn_f64_full,@function
        .size           $__internal_1_$__cuda_sm20_div_rn_f64_full,(.L_x_90 - $__internal_1_$__cuda_sm20_div_rn_f64_full)
$__internal_1_$__cuda_sm20_div_rn_f64_full:
[C---:B------:R-:W-:Y:S01]  /*1390*/  FSETP.GEU.AND P0, PT, |R11|.reuse, 1.469367938527859385e-39, PT ;  /* 0x001000000b00780b */ /* 0x040fe20003f0e200 */
[----:B------:R-:W-:Y:S01]  /*13a0*/  IMAD.MOV.U32 R14, RZ, RZ, 0x1 ;  /* 0x00000001ff0e7424 */ /* 0x000fe200078e00ff */
[----:B------:R-:W-:Y:S01]  /*13b0*/  LOP3.LUT R8, R11, 0x800fffff, RZ, 0xc0, !PT ;  /* 0x800fffff0b087812 */ /* 0x000fe200078ec0ff */
[----:B------:R-:W-:Y:S01]  /*13c0*/  BSSY.RECONVERGENT B1, `(.L_x_20) ;  /* 0x0000054000017945 */ /* 0x000fe20003800200 */
[C---:B------:R-:W-:Y:S02]  /*13d0*/  FSETP.GEU.AND P2, PT, |R13|.reuse, 1.469367938527859385e-39, PT ;  /* 0x001000000d00780b */ /* 0x040fe40003f4e200 */
[----:B------:R-:W-:Y:S01]  /*13e0*/  LOP3.LUT R9, R8, 0x3ff00000, RZ, 0xfc, !PT ;  /* 0x3ff0000008097812 */ /* 0x000fe200078efcff */
[----:B------:R-:W-:Y:S01]  /*13f0*/  IMAD.MOV.U32 R8, RZ, RZ, R10 ;  /* 0x000000ffff087224 */ /* 0x000fe200078e000a */
[----:B------:R-:W-:Y:S02]  /*1400*/  LOP3.LUT R3, R13, 0x7ff00000, RZ, 0xc0, !PT ;  /* 0x7ff000000d037812 */ /* 0x000fe400078ec0ff */
[----:B------:R-:W-:-:S02]  /*1410*/  LOP3.LUT R24, R11, 0x7ff00000, RZ, 0xc0, !PT ;  /* 0x7ff000000b187812 */ /* 0x000fc400078ec0ff */
[----:B------:R-:W-:Y:S01]  /*1420*/  MOV R23, R3 ;  /* 0x0000000300177202 */ /* 0x000fe20000000f00 */
[----:B------:R-:W-:Y:S01]  /*1430*/  @!P0 DMUL R8, R10, 8.98846567431157953865e+307 ;  /* 0x7fe000000a088828 */ /* 0x000fe20000000000 */
[----:B------:R-:W-:-:S03]  /*1440*/  ISETP.GE.U32.AND P1, PT, R3, R24, PT ;  /* 0x000000180300720c */ /* 0x000fc60003f26070 */
[----:B------:R-:W-:Y:S02]  /*1450*/  @!P2 LOP3.LUT R2, R11, 0x7ff00000, RZ, 0xc0, !PT ;  /* 0x7ff000000b02a812 */ /* 0x000fe400078ec0ff */
[----:B------:R-:W0:Y:S02]  /*1460*/  MUFU.RCP64H R15, R9 ;  /* 0x00000009000f7308 */ /* 0x000e240000001800 */
[----:B------:R-:W-:Y:S02]  /*1470*/  @!P2 ISETP.GE.U32.AND P3, PT, R3, R2, PT ;  /* 0x000000020300a20c */ /* 0x000fe40003f66070 */
[----:B------:R-:W-:Y:S02]  /*1480*/  MOV R2, 0x1ca00000 ;  /* 0x1ca0000000027802 */ /* 0x000fe40000000f00 */
[----:B------:R-:W-:Y:S02]  /*1490*/  @!P0 LOP3.LUT R24, R9, 0x7ff00000, RZ, 0xc0, !PT ;  /* 0x7ff0000009188812 */ /* 0x000fe400078ec0ff */
[----:B------:R-:W-:-:S04]  /*14a0*/  @!P2 SEL R19, R2, 0x63400000, !P3 ;  /* 0x634000000213a807 */ /* 0x000fc80005800000 */
[----:B------:R-:W-:-:S04]  /*14b0*/  @!P2 LOP3.LUT R20, R19, 0x80000000, R13, 0xf8, !PT ;  /* 0x800000001314a812 */ /* 0x000fc800078ef80d */
[----:B------:R-:W-:Y:S01]  /*14c0*/  @!P2 LOP3.LUT R21, R20, 0x100000, RZ, 0xfc, !PT ;  /* 0x001000001415a812 */ /* 0x000fe200078efcff */
[----:B0-----:R-:W-:Y:S01]  /*14d0*/  DFMA R16, R14, -R8, 1 ;  /* 0x3ff000000e10742b */ /* 0x001fe20000000808 */
[----:B------:R-:W-:-:S07]  /*14e0*/  @!P2 IMAD.MOV.U32 R20, RZ, RZ, RZ ;  /* 0x000000ffff14a224 */ /* 0x000fce00078e00ff */
[----:B------:R-:W-:-:S08]  /*14f0*/  DFMA R16, R16, R16, R16 ;  /* 0x000000101010722b */ /* 0x000fd00000000010 */
[----:B------:R-:W-:Y:S01]  /*1500*/  DFMA R16, R14, R16, R14 ;  /* 0x000000100e10722b */ /* 0x000fe2000000000e */
[----:B------:R-:W-:Y:S01]  /*1510*/  SEL R15, R2, 0x63400000, !P1 ;  /* 0x63400000020f7807 */ /* 0x000fe20004800000 */
[----:B------:R-:W-:-:S03]  /*1520*/  IMAD.MOV.U32 R14, RZ, RZ, R12 ;  /* 0x000000ffff0e7224 */ /* 0x000fc600078e000c */
        /* <DEDUP_REMOVED lines=8> */
[----:B------:R-:W-:Y:S01]  /*15b0*/  VIADD R25, R24, 0xffffffff ;  /* 0xffffffff18197836 */ /* 0x000fe20000000000 */
[----:B------:R-:W-:-:S04]  /*15c0*/  DFMA R20, R16, -R8, R14 ;  /* 0x800000081014722b */ /* 0x000fc8000000000e */
[----:B------:R-:W-:-:S04]  /*15d0*/  ISETP.GT.U32.OR P0, PT, R25, 0x7feffffe, P0 ;  /* 0x7feffffe1900780c */ /* 0x000fc80000704470 */
[----:B------:R-:W-:-:S09]  /*15e0*/  DFMA R20, R18, R20, R16 ;  /* 0x000000141214722b */ /* 0x000fd20000000010 */
[----:B------:R-:W-:Y:S05]  /*15f0*/  @P0 BRA `(.L_x_21) ;  /* 0x00000000006c0947 */ /* 0x000fea0003800000 */
[----:B------:R-:W-:-:S04]  /*1600*/  LOP3.LUT R16, R11, 0x7ff00000, RZ, 0xc0, !PT ;  /* 0x7ff000000b107812 */ /* 0x000fc800078ec0ff */
[CC--:B------:R-:W-:Y:S02]  /*1610*/  VIADDMNMX R12, R3.reuse, -R16.reuse, 0xb9600000, !PT ;  /* 0xb9600000030c7446 */ /* 0x0c0fe40007800910 */
[----:B------:R-:W-:Y:S02]  /*1620*/  ISETP.GE.U32.AND P0, PT, R3, R16, PT ;  /* 0x000000100300720c */ /* 0x000fe40003f06070 */
[----:B------:R-:W-:Y:S02]  /*1630*/  VIMNMX R12, PT, PT, R12, 0x46a00000, PT ;  /* 0x46a000000c0c7848 */ /* 0x000fe40003fe0100 */
[----:B------:R-:W-:-:S04]  /*1640*/  SEL R3, R2, 0x63400000, !P0 ;  /* 0x6340000002037807 */ /* 0x000fc80004000000 */
[----:B------:R-:W-:Y:S01]  /*1650*/  IADD3 R16, PT, PT, -R3, R12, RZ ;  /* 0x0000000c03107210 */ /* 0x000fe20007ffe1ff */
[----:B------:R-:W-:-:S04]  /*1660*/  IMAD.MOV.U32 R12, RZ, RZ, RZ ;  /* 0x000000ffff0c7224 */ /* 0x000fc800078e00ff */
[----:B------:R-:W-:-:S06]  /*1670*/  VIADD R13, R16, 0x7fe00000 ;  /* 0x7fe00000100d7836 */ /* 0x000fcc0000000000 */
[----:B------:R-:W-:-:S10]  /*1680*/  DMUL R2, R20, R12 ;  /* 0x0000000c14027228 */ /* 0x000fd40000000000 */
[----:B------:R-:W-:-:S13]  /*1690*/  FSETP.GTU.AND P0, PT, |R3|, 1.469367938527859385e-39, PT ;  /* 0x001000000300780b */ /* 0x000fda0003f0c200 */
[----:B------:R-:W-:Y:S05]  /*16a0*/  @P0 BRA `(.L_x_22) ;  /* 0x0000000000940947 */ /* 0x000fea0003800000 */
[----:B------:R-:W-:Y:S01]  /*16b0*/  DFMA R8, R20, -R8, R14 ;  /* 0x800000081408722b */ /* 0x000fe2000000000e */
[----:B------:R-:W-:-:S09]  /*16c0*/  MOV R12, RZ ;  /* 0x000000ff000c7202 */ /* 0x000fd20000000f00 */
[C---:B------:R-:W-:Y:S02]  /*16d0*/  FSETP.NEU.AND P0, PT, R9.reuse, RZ, PT ;  /* 0x000000ff0900720b */ /* 0x040fe40003f0d000 */
[----:B------:R-:W-:-:S04]  /*16e0*/  LOP3.LUT R11, R9, 0x80000000, R11, 0x48, !PT ;  /* 0x80000000090b7812 */ /* 0x000fc800078e480b */
[----:B------:R-:W-:-:S07]  /*16f0*/  LOP3.LUT R13, R11, R13, RZ, 0xfc, !PT ;  /* 0x0000000d0b0d7212 */ /* 0x000fce00078efcff */
[----:B------:R-:W-:Y:S05]  /*1700*/  @!P0 BRA `(.L_x_22) ;  /* 0x00000000007c8947 */ /* 0x000fea0003800000 */
[----:B------:R-:W-:Y:S01]  /*1710*/  IMAD.MOV R9, RZ, RZ, -R16 ;  /* 0x000000ffff097224 */ /* 0x000fe200078e0a10 */
[----:B------:R-:W-:Y:S01]  /*1720*/  DMUL.RP R12, R20, R12 ;  /* 0x0000000c140c7228 */ /* 0x000fe20000008000 */
[----:B------:R-:W-:-:S06]  /*1730*/  IMAD.MOV.U32 R8, RZ, RZ, RZ ;  /* 0x000000ffff087224 */ /* 0x000fcc00078e00ff */
[----:B------:R-:W-:-:S03]  /*1740*/  DFMA R8, R2, -R8, R20 ;  /* 0x800000080208722b */ /* 0x000fc60000000014 */
[----:B------:R-:W-:-:S03]  /*1750*/  LOP3.LUT R11, R13, R11, RZ, 0x3c, !PT ;  /* 0x0000000b0d0b7212 */ /* 0x000fc600078e3cff */
[----:B------:R-:W-:-:S04]  /*1760*/  IADD3 R8, PT, PT, -R16, -0x43300000, RZ ;  /* 0xbcd0000010087810 */ /* 0x000fc80007ffe1ff */
[----:B------:R-:W-:-:S04]  /*1770*/  FSETP.NEU.AND P0, PT, |R9|, R8, PT ;  /* 0x000000080900720b */ /* 0x000fc80003f0d200 */
[----:B------:R-:W-:Y:S02]  /*1780*/  FSEL R2, R12, R2, !P0 ;  /* 0x000000020c027208 */ /* 0x000fe40004000000 */
[----:B------:R-:W-:Y:S01]  /*1790*/  FSEL R3, R11, R3, !P0 ;  /* 0x000000030b037208 */ /* 0x000fe20004000000 */
[----:B------:R-:W-:Y:S06]  /*17a0*/  BRA `(.L_x_22) ;  /* 0x0000000000547947 */ /* 0x000fec0003800000 */
.L_x_21:
[----:B------:R-:W-:-:S14]  /*17b0*/  DSETP.NAN.AND P0, PT, R12, R12, PT ;  /* 0x0000000c0c00722a */ /* 0x000fdc0003f08000 */
[----:B------:R-:W-:Y:S05]  /*17c0*/  @P0 BRA `(.L_x_23) ;  /* 0x0000000000440947 */ /* 0x000fea0003800000 */
[----:B------:R-:W-:-:S14]  /*17d0*/  DSETP.NAN.AND P0, PT, R10, R10, PT ;  /* 0x0000000a0a00722a */ /* 0x000fdc0003f08000 */
[----:B------:R-:W-:Y:S05]  /*17e0*/  @P0 BRA `(.L_x_24) ;  /* 0x0000000000300947 */ /* 0x000fea0003800000 */
[----:B------:R-:W-:Y:S01]  /*17f0*/  ISETP.NE.AND P0, PT, R23, R24, PT ;  /* 0x000000181700720c */ /* 0x000fe20003f05270 */
[----:B------:R-:W-:Y:S01]  /*1800*/  IMAD.MOV.U32 R3, RZ, RZ, -0x80000 ;  /* 0xfff80000ff037424 */ /* 0x000fe200078e00ff */
[----:B------:R-:W-:-:S11]  /*1810*/  MOV R2, 0x0 ;  /* 0x0000000000027802 */ /* 0x000fd60000000f00 */
[----:B------:R-:W-:Y:S05]  /*1820*/  @!P0 BRA `(.L_x_22) ;  /* 0x0000000000348947 */ /* 0x000fea0003800000 */
[----:B------:R-:W-:Y:S02]  /*1830*/  ISETP.NE.AND P0, PT, R23, 0x7ff00000, PT ;  /* 0x7ff000001700780c */ /* 0x000fe40003f05270 */
[----:B------:R-:W-:Y:S02]  /*1840*/  LOP3.LUT R3, R13, 0x80000000, R11, 0x48, !PT ;  /* 0x800000000d037812 */ /* 0x000fe400078e480b */
[----:B------:R-:W-:-:S13]  /*1850*/  ISETP.EQ.OR P0, PT, R24, RZ, !P0 ;  /* 0x000000ff1800720c */ /* 0x000fda0004702670 */
[----:B------:R-:W-:Y:S01]  /*1860*/  @P0 LOP3.LUT R8, R3, 0x7ff00000, RZ, 0xfc, !PT ;  /* 0x7ff0000003080812 */ /* 0x000fe200078efcff */
[----:B------:R-:W-:Y:S01]  /*1870*/  @!P0 IMAD.MOV.U32 R2, RZ, RZ, RZ ;  /* 0x000000ffff028224 */ /* 0x000fe200078e00ff */
[----:B------:R-:W-:-:S03]  /*1880*/  @P0 MOV R2, RZ ;  /* 0x000000ff00020202 */ /* 0x000fc60000000f00 */
[----:B------:R-:W-:Y:S01]  /*1890*/  @P0 IMAD.MOV.U32 R3, RZ, RZ, R8 ;  /* 0x000000ffff030224 */ /* 0x000fe200078e0008 */
[----:B------:R-:W-:Y:S06]  /*18a0*/  BRA `(.L_x_22) ;  /* 0x0000000000147947 */ /* 0x000fec0003800000 */
.L_x_24:
[----:B------:R-:W-:Y:S01]  /*18b0*/  LOP3.LUT R3, R11, 0x80000, RZ, 0xfc, !PT ;  /* 0x000800000b037812 */ /* 0x000fe200078efcff */
[----:B------:R-:W-:Y:S01]  /*18c0*/  IMAD.MOV.U32 R2, RZ, RZ, R10 ;  /* 0x000000ffff027224 */ /* 0x000fe200078e000a */
[----:B------:R-:W-:Y:S06]  /*18d0*/  BRA `(.L_x_22) ;  /* 0x0000000000087947 */ /* 0x000fec0003800000 */
.L_x_23:
[----:B------:R-:W-:Y:S02]  /*18e0*/  LOP3.LUT R3, R13, 0x80000, RZ, 0xfc, !PT ;  /* 0x000800000d037812 */ /* 0x000fe400078efcff */
[----:B------:R-:W-:-:S07]  /*18f0*/  MOV R2, R12 ;  /* 0x0000000c00027202 */ /* 0x000fce0000000f00 */
.L_x_22:
[----:B------:R-:W-:Y:S05]  /*1900*/  BSYNC.RECONVERGENT B1 ;  /* 0x0000000000017941 */ /* 0x000fea0003800200 */
.L_x_20:
[----:B------:R-:W-:Y:S01]  /*1910*/  IMAD.MOV.U32 R8, RZ, RZ, R2 ;  /* 0x000000ffff087224 */ /* 0x000fe200078e0002 */
[----:B------:R-:W-:Y:S01]  /*1920*/  MOV R2, R4 ;  /* 0x0000000400027202 */ /* 0x000fe20000000f00 */
[----:B------:R-:W-:Y:S02]  /*1930*/  IMAD.MOV.U32 R9, RZ, RZ, R3 ;  /* 0x000000ffff097224 */ /* 0x000fe400078e0003 */
[----:B------:R-:W-:-:S04]  /*1940*/  IMAD.MOV.U32 R3, RZ, RZ, 0x0 ;  /* 0x00000000ff037424 */ /* 0x000fc800078e00ff */
[----:B------:R-:W-:Y:S05]  /*1950*/  RET.REL.NODEC R2 `(_Z11phase_fieldP17curandStateXORWOWPfS1_S1_S1_S1_S1_S1_S1_S1_S1_ffii) ;  /* 0xffffffe402a87950 */ /* 0x000fea0003c3ffff */
.L_x_25:
        /* <DEDUP_REMOVED lines=10> */
.L_x_90:


//--------------------- .text._Z7get_epsPfS_S_ii  --------------------------
	.section	.text._Z7get_epsPfS_S_ii,"ax",@progbits
	.align	128
        .global         _Z7get_epsPfS_S_ii
        .type           _Z7get_epsPfS_S_ii,@function
        .size           _Z7get_epsPfS_S_ii,(.L_x_98 - _Z7get_epsPfS_S_ii)
        .other          _Z7get_epsPfS_S_ii,@"STO_CUDA_ENTRY STV_DEFAULT"
_Z7get_epsPfS_S_ii:
.text._Z7get_epsPfS_S_ii:
        /* <DEDUP_REMOVED lines=10> */
[----:B-1----:R-:W-:-:S05]  /*00a0*/  IMAD R2, R2, UR4, R5 ;  /* 0x0000000402027c24 */ /* 0x002fca000f8e0205 */
[----:B------:R-:W-:-:S13]  /*00b0*/  ISETP.GE.OR P0, PT, R2, UR8, P0 ;  /* 0x0000000802007c0c */ /* 0x000fda0008706670 */
[----:B------:R-:W-:Y:S05]  /*00c0*/  @P0 EXIT ;  /* 0x000000000000094d */ /* 0x000fea0003800000 */
[----:B------:R-:W0:Y:S01]  /*00d0*/  LDC.64 R4, c[0x0][0x380] ;  /* 0x0000e000ff047b82 */ /* 0x000e220000000a00 */
[----:B------:R-:W1:Y:S01]  /*00e0*/  LDCU.64 UR6, c[0x0][0x358] ;  /* 0x00006b00ff0677ac */ /* 0x000e620008000a00 */
[----:B------:R-:W-:-:S04]  /*00f0*/  IMAD R2, R3, UR8, R2 ;  /* 0x0000000803027c24 */ /* 0x000fc8000f8e0202 */
[----:B0-----:R-:W-:-:S05]  /*0100*/  IMAD.WIDE R4, R2, 0x4, R4 ;  /* 0x0000000402047825 */ /* 0x001fca00078e0204 */
[----:B-1----:R-:W2:Y:S01]  /*0110*/  LDG.E R0, desc[UR6][R4.64] ;  /* 0x0000000604007981 */ /* 0x002ea2000c1e1900 */
[----:B------:R-:W-:Y:S01]  /*0120*/  BSSY.RECONVERGENT B0, `(.L_x_26) ;  /* 0x000006a000007945 */ /* 0x000fe20003800200 */
[----:B--2---:R-:W-:-:S04]  /*0130*/  FMUL R0, R0, 6 ;  /* 0x40c0000000007820 */ /* 0x004fc80000400000 */
[C---:B------:R-:W-:Y:S01]  /*0140*/  FMUL R3, R0.reuse, 0.63661974668502807617 ;  /* 0x3f22f98300037820 */ /* 0x040fe20000400000 */
[----:B------:R-:W-:-:S03]  /*0150*/  FSETP.GE.AND P0, PT, |R0|, 105615, PT ;  /* 0x47ce47800000780b */ /* 0x000fc60003f06200 */
[----:B------:R-:W0:Y:S02]  /*0160*/  F2I.NTZ R10, R3 ;  /* 0x00000003000a7305 */ /* 0x000e240000203100 */
[----:B0-----:R-:W-:-:S05]  /*0170*/  I2FP.F32.S32 R7, R10 ;  /* 0x0000000a00077245 */ /* 0x001fca0000201400 */
[----:B------:R-:W-:-:S04]  /*0180*/  FFMA R6, R7, -1.5707962512969970703, R0 ;  /* 0xbfc90fda07067823 */ /* 0x000fc80000000000 */
[----:B------:R-:W-:-:S04]  /*0190*/  FFMA R6, R7, -7.5497894158615963534e-08, R6 ;  /* 0xb3a2216807067823 */ /* 0x000fc80000000006 */
[----:B------:R-:W-:Y:S01]  /*01a0*/  FFMA R8, R7, -5.3903029534742383927e-15, R6 ;  /* 0xa7c234c507087823 */ /* 0x000fe20000000006 */
[----:B------:R-:W-:Y:S06]  /*01b0*/  @!P0 BRA `(.L_x_27) ;  /* 0x0000000400808947 */ /* 0x000fec0003800000 */
[----:B------:R-:W-:-:S13]  /*01c0*/  FSETP.NEU.AND P0, PT, |R0|, +INF , PT ;  /* 0x7f8000000000780b */ /* 0x000fda0003f0d200 */
[----:B------:R-:W-:Y:S01]  /*01d0*/  @!P0 FMUL R8, RZ, R0 ;  /* 0x00000000ff088220 */ /* 0x000fe20000400000 */
[----:B------:R-:W-:Y:S01]  /*01e0*/  @!P0 IMAD.MOV.U32 R10, RZ, RZ, RZ ;  /* 0x000000ffff0a8224 */ /* 0x000fe200078e00ff */
[----:B------:R-:W-:Y:S06]  /*01f0*/  @!P0 BRA `(.L_x_27) ;  /* 0x0000000400708947 */ /* 0x000fec0003800000 */
[----:B------:R-:W-:Y:S01]  /*0200*/  IMAD.SHL.U32 R3, R0, 0x100, RZ ;  /* 0x0000010000037824 */ /* 0x000fe200078e00ff */
[----:B------:R-:W0:Y:S01]  /*0210*/  LDCU.64 UR8, c[0x4][0x40] ;  /* 0x01000800ff0877ac */ /* 0x000e220008000a00 */
[----:B------:R-:W-:Y:S02]  /*0220*/  IMAD.MOV.U32 R6, RZ, RZ, RZ ;  /* 0x000000ffff067224 */ /* 0x000fe400078e00ff */
[----:B------:R-:W-:Y:S01]  /*0230*/  IMAD.MOV.U32 R17, RZ, RZ, RZ ;  /* 0x000000ffff117224 */ /* 0x000fe200078e00ff */
[----:B------:R-:W-:Y:S01]  /*0240*/  LOP3.LUT R7, R3, 0x80000000, RZ, 0xfc, !PT ;  /* 0x8000000003077812 */ /* 0x000fe200078efcff */
[----:B------:R-:W-:Y:S01]  /*0250*/  UMOV UR5, URZ ;  /* 0x000000ff00057c82 */ /* 0x000fe20008000000 */
[----:B------:R-:W-:-:S05]  /*0260*/  UMOV UR4, URZ ;  /* 0x000000ff00047c82 */ /* 0x000fca0008000000 */
.L_x_28:
[----:B0-----:R-:W-:Y:S01]  /*0270*/  IMAD.U32 R10, RZ, RZ, UR8 ;  /* 0x00000008ff0a7e24 */ /* 0x001fe2000f8e00ff */
[----:B------:R-:W-:-:S05]  /*0280*/  MOV R11, UR9 ;  /* 0x00000009000b7c02 */ /* 0x000fca0008000f00 */
[----:B------:R-:W2:Y:S01]  /*0290*/  LDG.E.CONSTANT R8, desc[UR6][R10.64] ;  /* 0x000000060a087981 */ /* 0x000ea2000c1e9900 */
[----:B------:R-:W-:Y:S01]  /*02a0*/  UIADD3 UR4, UPT, UPT, UR4, 0x1, URZ ;  /* 0x0000000104047890 */ /* 0x000fe2000fffe0ff */
[C---:B------:R-:W-:Y:S01]  /*02b0*/  ISETP.EQ.AND P0, PT, R17.reuse, RZ, PT ;  /* 0x000000ff1100720c */ /* 0x040fe20003f02270 */
[----:B------:R-:W-:Y:S01]  /*02c0*/  UIADD3 UR8, UP1, UPT, UR8, 0x4, URZ ;  /* 0x0000000408087890 */ /* 0x000fe2000ff3e0ff */
[C---:B------:R-:W-:Y:S01]  /*02d0*/  ISETP.EQ.AND P1, PT, R17.reuse, 0x4, PT ;  /* 0x000000041100780c */ /* 0x040fe20003f22270 */
[----:B------:R-:W-:Y:S01]  /*02e0*/  UISETP.NE.AND UP0, UPT, UR4, 0x6, UPT ;  /* 0x000000060400788c */ /* 0x000fe2000bf05270 */
[C---:B------:R-:W-:Y:S01]  /*02f0*/  ISETP.EQ.AND P2, PT, R17.reuse, 0x8, PT ;  /* 0x000000081100780c */ /* 0x040fe20003f42270 */
[----:B------:R-:W-:Y:S01]  /*0300*/  UIADD3.X UR9, UPT, UPT, URZ, UR9, URZ, UP1, !UPT ;  /* 0x00000009ff097290 */ /* 0x000fe20008ffe4ff */
[C---:B------:R-:W-:Y:S02]  /*0310*/  ISETP.EQ.AND P3, PT, R17.reuse, 0xc, PT ;  /* 0x0000000c1100780c */ /* 0x040fe40003f62270 */
[----:B------:R-:W-:-:S02]  /*0320*/  ISETP.EQ.AND P4, PT, R17, 0x10, PT ;  /* 0x000000101100780c */ /* 0x000fc40003f82270 */
[C---:B------:R-:W-:Y:S01]  /*0330*/  ISETP.EQ.AND P5, PT, R17.reuse, 0x14, PT ;  /* 0x000000141100780c */ /* 0x040fe20003fa2270 */
[----:B------:R-:W-:Y:S02]  /*0340*/  VIADD R17, R17, 0x4 ;  /* 0x0000000411117836 */ /* 0x000fe40000000000 */
[----:B--2---:R-:W-:-:S03]  /*0350*/  IMAD.WIDE.U32 R8, R8, R7, RZ ;  /* 0x0000000708087225 */ /* 0x004fc600078e00ff */
[----:B------:R-:W-:-:S04]  /*0360*/  IADD3 R8, P6, PT, R8, R6, RZ ;  /* 0x0000000608087210 */ /* 0x000fc80007fde0ff */
[----:B------:R-:W-:Y:S01]  /*0370*/  IADD3.X R6, PT, PT, R9, UR5, RZ, P6, !PT ;  /* 0x0000000509067c10 */ /* 0x000fe2000b7fe4ff */
[--C-:B------:R-:W-:Y:S02]  /*0380*/  @P0 IMAD.MOV.U32 R3, RZ, RZ, R8.reuse ;  /* 0x000000ffff030224 */ /* 0x100fe400078e0008 */
[----:B------:R-:W-:Y:S01]  /*0390*/  @P5 MOV R12, R8 ;  /* 0x00000008000c5202 */ /* 0x000fe20000000f00 */
[--C-:B------:R-:W-:Y:S02]  /*03a0*/  @P1 IMAD.MOV.U32 R13, RZ, RZ, R8.reuse ;  /* 0x000000ffff0d1224 */ /* 0x100fe400078e0008 */
[--C-:B------:R-:W-:Y:S02]  /*03b0*/  @P2 IMAD.MOV.U32 R14, RZ, RZ, R8.reuse ;  /* 0x000000ffff0e2224 */ /* 0x100fe400078e0008 */
[--C-:B------:R-:W-:Y:S02]  /*03c0*/  @P3 IMAD.MOV.U32 R15, RZ, RZ, R8.reuse ;  /* 0x000000ffff0f3224 */ /* 0x100fe400078e0008 */
[----:B------:R-:W-:Y:S01]  /*03d0*/  @P4 IMAD.MOV.U32 R16, RZ, RZ, R8 ;  /* 0x000000ffff104224 */ /* 0x000fe200078e0008 */
[----:B------:R-:W-:Y:S06]  /*03e0*/  BRA.U UP0, `(.L_x_28) ;  /* 0xfffffffd00a07547 */ /* 0x000fec000b83ffff */
[----:B------:R-:W-:Y:S01]  /*03f0*/  SHF.R.U32.HI R7, RZ, 0x17, R0 ;  /* 0x00000017ff077819 */ /* 0x000fe20000011600 */
[----:B------:R-:W-:Y:S03]  /*0400*/  BSSY.RECONVERGENT B1, `(.L_x_29) ;  /* 0x0000029000017945 */ /* 0x000fe60003800200 */
[C---:B------:R-:W-:Y:S02]  /*0410*/  LOP3.LUT R8, R7.reuse, 0xe0, RZ, 0xc0, !PT ;  /* 0x000000e007087812 */ /* 0x040fe400078ec0ff */
[----:B------:R-:W-:-:S03]  /*0420*/  LOP3.LUT P6, RZ, R7, 0x1f, RZ, 0xc0, !PT ;  /* 0x0000001f07ff7812 */ /* 0x000fc600078cc0ff */
[----:B------:R-:W-:-:S05]  /*0430*/  VIADD R8, R8, 0xffffff80 ;  /* 0xffffff8008087836 */ /* 0x000fca0000000000 */
[----:B------:R-:W-:-:S05]  /*0440*/  SHF.R.U32.HI R8, RZ, 0x5, R8 ;  /* 0x00000005ff087819 */ /* 0x000fca0000011608 */
[----:B------:R-:W-:-:S05]  /*0450*/  IMAD.U32 R11, R8, -0x4, RZ ;  /* 0xfffffffc080b7824 */ /* 0x000fca00078e00ff */
[C---:B------:R-:W-:Y:S02]  /*0460*/  ISETP.EQ.AND P3, PT, R11.reuse, -0x18, PT ;  /* 0xffffffe80b00780c */ /* 0x040fe40003f62270 */
[C---:B------:R-:W-:Y:S02]  /*0470*/  ISETP.EQ.AND P4, PT, R11.reuse, -0x14, PT ;  /* 0xffffffec0b00780c */ /* 0x040fe40003f82270 */
[C---:B------:R-:W-:Y:S02]  /*0480*/  ISETP.EQ.AND P2, PT, R11.reuse, -0x10, PT ;  /* 0xfffffff00b00780c */ /* 0x040fe40003f42270 */
[C---:B------:R-:W-:Y:S02]  /*0490*/  ISETP.EQ.AND P1, PT, R11.reuse, -0xc, PT ;  /* 0xfffffff40b00780c */ /* 0x040fe40003f22270 */
[C---:B------:R-:W-:Y:S02]  /*04a0*/  ISETP.EQ.AND P0, PT, R11.reuse, -0x8, PT ;  /* 0xfffffff80b00780c */ /* 0x040fe40003f02270 */
[----:B------:R-:W-:-:S03]  /*04b0*/  ISETP.EQ.AND P5, PT, R11, RZ, PT ;  /* 0x000000ff0b00720c */ /* 0x000fc60003fa2270 */
[--C-:B------:R-:W-:Y:S01]  /*04c0*/  @P3 IMAD.MOV.U32 R8, RZ, RZ, R3.reuse ;  /* 0x000000ffff083224 */ /* 0x100fe200078e0003 */
[C---:B------:R-:W-:Y:S01]  /*04d0*/  ISETP.EQ.AND P3, PT, R11.reuse, -0x4, PT ;  /* 0xfffffffc0b00780c */ /* 0x040fe20003f62270 */
[----:B------:R-:W-:Y:S01]  /*04e0*/  @P4 IMAD.MOV.U32 R9, RZ, RZ, R3 ;  /* 0x000000ffff094224 */ /* 0x000fe200078e0003 */
[----:B------:R-:W-:Y:S01]  /*04f0*/  @P4 MOV R8, R13 ;  /* 0x0000000d00084202 */ /* 0x000fe20000000f00 */
[--C-:B------:R-:W-:Y:S01]  /*0500*/  @P2 IMAD.MOV.U32 R8, RZ, RZ, R14.reuse ;  /* 0x000000ffff082224 */ /* 0x100fe200078e000e */
[----:B------:R-:W-:Y:S01]  /*0510*/  ISETP.EQ.AND P4, PT, R11, 0x4, PT ;  /* 0x000000040b00780c */ /* 0x000fe20003f82270 */
[----:B------:R-:W-:Y:S02]  /*0520*/  @P1 IMAD.MOV.U32 R8, RZ, RZ, R15 ;  /* 0x000000ffff081224 */ /* 0x000fe400078e000f */
[----:B------:R-:W-:Y:S01]  /*0530*/  @P0 MOV R8, R16 ;  /* 0x0000001000080202 */ /* 0x000fe20000000f00 */
[----:B------:R-:W-:Y:S02]  /*0540*/  @P2 IMAD.MOV.U32 R9, RZ, RZ, R13 ;  /* 0x000000ffff092224 */ /* 0x000fe400078e000d */
[----:B------:R-:W-:-:S02]  /*0550*/  @P1 IMAD.MOV.U32 R9, RZ, RZ, R14 ;  /* 0x000000ffff091224 */ /* 0x000fc400078e000e */
[----:B------:R-:W-:Y:S02]  /*0560*/  @P0 IMAD.MOV.U32 R9, RZ, RZ, R15 ;  /* 0x000000ffff090224 */ /* 0x000fe400078e000f */
[----:B------:R-:W-:Y:S02]  /*0570*/  @P3 IMAD.MOV.U32 R8, RZ, RZ, R12 ;  /* 0x000000ffff083224 */ /* 0x000fe400078e000c */
[----:B------:R-:W-:Y:S02]  /*0580*/  @P5 IMAD.MOV.U32 R8, RZ, RZ, R6 ;  /* 0x000000ffff085224 */ /* 0x000fe400078e0006 */
[----:B------:R-:W-:Y:S02]  /*0590*/  @P3 IMAD.MOV.U32 R9, RZ, RZ, R16 ;  /* 0x000000ffff093224 */ /* 0x000fe400078e0010 */
[----:B------:R-:W-:Y:S01]  /*05a0*/  @P5 IMAD.MOV.U32 R9, RZ, RZ, R12 ;  /* 0x000000ffff095224 */ /* 0x000fe200078e000c */
[----:B------:R-:W-:Y:S01]  /*05b0*/  MOV R10, R8 ;  /* 0x00000008000a7202 */ /* 0x000fe20000000f00 */
[----:B------:R-:W-:Y:S01]  /*05c0*/  @P4 IMAD.MOV.U32 R9, RZ, RZ, R6 ;  /* 0x000000ffff094224 */ /* 0x000fe200078e0006 */
[----:B------:R-:W-:Y:S06]  /*05d0*/  @!P6 BRA `(.L_x_30) ;  /* 0x00000000002ce947 */ /* 0x000fec0003800000 */
[----:B------:R-:W-:Y:S01]  /*05e0*/  @P2 IMAD.MOV.U32 R8, RZ, RZ, R3 ;  /* 0x000000ffff082224 */ /* 0x000fe200078e0003 */
[----:B------:R-:W-:Y:S01]  /*05f0*/  LOP3.LUT R7, R7, 0x1f, RZ, 0xc0, !PT ;  /* 0x0000001f07077812 */ /* 0x000fe200078ec0ff */
[----:B------:R-:W-:Y:S02]  /*0600*/  @P1 IMAD.MOV.U32 R8, RZ, RZ, R13 ;  /* 0x000000ffff081224 */ /* 0x000fe400078e000d */
[----:B------:R-:W-:Y:S01]  /*0610*/  @P0 IMAD.MOV.U32 R8, RZ, RZ, R14 ;  /* 0x000000ffff080224 */ /* 0x000fe200078e000e */
[----:B------:R-:W-:Y:S01]  /*0620*/  ISETP.EQ.AND P0, PT, R11, 0x8, PT ;  /* 0x000000080b00780c */ /* 0x000fe20003f02270 */
[----:B------:R-:W-:Y:S01]  /*0630*/  @P3 IMAD.MOV.U32 R8, RZ, RZ, R15 ;  /* 0x000000ffff083224 */ /* 0x000fe200078e000f */
[----:B------:R-:W-:Y:S01]  /*0640*/  SHF.L.W.U32.HI R10, R9, R7, R10 ;  /* 0x00000007090a7219 */ /* 0x000fe20000010e0a */
[----:B------:R-:W-:Y:S01]  /*0650*/  @P5 IMAD.MOV.U32 R8, RZ, RZ, R16 ;  /* 0x000000ffff085224 */ /* 0x000fe200078e0010 */
[----:B------:R-:W-:-:S09]  /*0660*/  @P4 MOV R8, R12 ;  /* 0x0000000c00084202 */ /* 0x000fd20000000f00 */
[----:B------:R-:W-:-:S05]  /*0670*/  @P0 IMAD.MOV.U32 R8, RZ, RZ, R6 ;  /* 0x000000ffff080224 */ /* 0x000fca00078e0006 */
[----:B------:R-:W-:-:S07]  /*0680*/  SHF.L.W.U32.HI R9, R8, R7, R9 ;  /* 0x0000000708097219 */ /* 0x000fce0000010e09 */
.L_x_30:
[----:B------:R-:W-:Y:S05]  /*0690*/  BSYNC.RECONVERGENT B1 ;  /* 0x0000000000017941 */ /* 0x000fea0003800200 */
.L_x_29:
[C---:B------:R-:W-:Y:S01]  /*06a0*/  SHF.L.W.U32.HI R11, R9.reuse, 0x2, R10 ;  /* 0x00000002090b7819 */ /* 0x040fe20000010e0a */
[----:B------:R-:W-:Y:S01]  /*06b0*/  IMAD.SHL.U32 R9, R9, 0x4, RZ ;  /* 0x0000000409097824 */ /* 0x000fe200078e00ff */
[----:B------:R-:W-:Y:S01]  /*06c0*/  UMOV UR4, 0x54442d19 ;  /* 0x54442d1900047882 */ /* 0x000fe20000000000 */
[----:B------:R-:W-:Y:S01]  /*06d0*/  UMOV UR5, 0x3bf921fb ;  /* 0x3bf921fb00057882 */ /* 0x000fe20000000000 */
[----:B------:R-:W-:Y:S02]  /*06e0*/  SHF.R.S32.HI R6, RZ, 0x1f, R11 ;  /* 0x0000001fff067819 */ /* 0x000fe4000001140b */
[----:B------:R-:W-:Y:S02]  /*06f0*/  ISETP.GE.AND P0, PT, R0, RZ, PT ;  /* 0x000000ff0000720c */ /* 0x000fe40003f06270 */
[C---:B------:R-:W-:Y:S02]  /*0700*/  LOP3.LUT R8, R6.reuse, R9, RZ, 0x3c, !PT ;  /* 0x0000000906087212 */ /* 0x040fe400078e3cff */
[----:B------:R-:W-:-:S02]  /*0710*/  LOP3.LUT R9, R6, R11, RZ, 0x3c, !PT ;  /* 0x0000000b06097212 */ /* 0x000fc400078e3cff */
[----:B------:R-:W-:Y:S02]  /*0720*/  SHF.R.U32.HI R10, RZ, 0x1e, R10 ;  /* 0x0000001eff0a7819 */ /* 0x000fe4000001160a */
[----:B------:R-:W0:Y:S01]  /*0730*/  I2F.F64.S64 R6, R8 ;  /* 0x0000000800067312 */ /* 0x000e220000301c00 */
[C---:B------:R-:W-:Y:S02]  /*0740*/  LOP3.LUT R0, R11.reuse, R0, RZ, 0x3c, !PT ;  /* 0x000000000b007212 */ /* 0x040fe400078e3cff */
[----:B------:R-:W-:Y:S02]  /*0750*/  LEA.HI R10, R11, R10, RZ, 0x1 ;  /* 0x0000000a0b0a7211 */ /* 0x000fe400078f08ff */
[----:B------:R-:W-:-:S03]  /*0760*/  ISETP.GE.AND P1, PT, R0, RZ, PT ;  /* 0x000000ff0000720c */ /* 0x000fc60003f26270 */
[----:B------:R-:W-:-:S04]  /*0770*/  IMAD.MOV R0, RZ, RZ, -R10 ;  /* 0x000000ffff007224 */ /* 0x000fc800078e0a0a */
[----:B------:R-:W-:Y:S01]  /*0780*/  @!P0 IMAD.MOV.U32 R10, RZ, RZ, R0 ;  /* 0x000000ffff0a8224 */ /* 0x000fe200078e0000 */
[----:B0-----:R-:W-:-:S10]  /*0790*/  DMUL R6, R6, UR4 ;  /* 0x0000000406067c28 */ /* 0x001fd40008000000 */
[----:B------:R-:W0:Y:S02]  /*07a0*/  F2F.F32.F64 R6, R6 ;  /* 0x0000000600067310 */ /* 0x000e240000301000 */
[----:B0-----:R-:W-:-:S07]  /*07b0*/  FSEL R8, -R6, R6, !P1 ;  /* 0x0000000606087208 */ /* 0x001fce0004800100 */
.L_x_27:
[----:B------:R-:W-:Y:S05]  /*07c0*/  BSYNC.RECONVERGENT B0 ;  /* 0x0000000000007941 */ /* 0x000fea0003800200 */
.L_x_26:
[----:B------:R-:W-:Y:S02]  /*07d0*/  IMAD.MOV.U32 R6, RZ, RZ, 0x37cbac00 ;  /* 0x37cbac00ff067424 */ /* 0x000fe400078e00ff */
[----:B------:R-:W-:Y:S01]  /*07e0*/  FMUL R7, R8, R8 ;  /* 0x0000000808077220 */ /* 0x000fe20000400000 */
[C---:B------:R-:W-:Y:S01]  /*07f0*/  LOP3.LUT R9, R10.reuse, 0x1, RZ, 0xc0, !PT ;  /* 0x000000010a097812 */ /* 0x040fe200078ec0ff */
[----:B------:R-:W-:Y:S01]  /*0800*/  VIADD R10, R10, 0x1 ;  /* 0x000000010a0a7836 */ /* 0x000fe20000000000 */
[----:B------:R-:W-:Y:S01]  /*0810*/  MOV R20, 0x3c0885e4 ;  /* 0x3c0885e400147802 */ /* 0x000fe20000000f00 */
[----:B------:R-:W-:Y:S01]  /*0820*/  FFMA R0, R7, R6, -0.0013887860113754868507 ;  /* 0xbab607ed07007423 */ /* 0x000fe20000000006 */
[----:B------:R-:W-:Y:S01]  /*0830*/  ISETP.NE.U32.AND P0, PT, R9, 0x1, PT ;  /* 0x000000010900780c */ /* 0x000fe20003f05070 */
[----:B------:R-:W-:Y:S01]  /*0840*/  IMAD.MOV.U32 R11, RZ, RZ, 0x3e2aaaa8 ;  /* 0x3e2aaaa8ff0b7424 */ /* 0x000fe200078e00ff */
[----:B------:R-:W-:Y:S01]  /*0850*/  LOP3.LUT P1, RZ, R10, 0x2, RZ, 0xc0, !PT ;  /* 0x000000020aff7812 */ /* 0x000fe2000782c0ff */
[----:B------:R-:W-:Y:S01]  /*0860*/  IMAD.MOV.U32 R19, RZ, RZ, 0x3fa47ae1 ;  /* 0x3fa47ae1ff137424 */ /* 0x000fe200078e00ff */
[----:B------:R-:W-:Y:S01]  /*0870*/  FSEL R18, R0, -0.00019574658654164522886, P0 ;  /* 0xb94d415300127808 */ /* 0x000fe20000000000 */
[----:B------:R-:W-:Y:S01]  /*0880*/  UMOV UR4, 0x47ae147b ;  /* 0x47ae147b00047882 */ /* 0x000fe20000000000 */
[----:B------:R-:W-:Y:S01]  /*0890*/  FSEL R20, R20, 0.041666727513074874878, !P0 ;  /* 0x3d2aaabb14147808 */ /* 0x000fe20004000000 */
[----:B------:R-:W-:Y:S01]  /*08a0*/  UMOV UR5, 0x3f847ae1 ;  /* 0x3f847ae100057882 */ /* 0x000fe20000000000 */
[----:B------:R-:W-:-:S02]  /*08b0*/  FSEL R0, R8, 1, !P0 ;  /* 0x3f80000008007808 */ /* 0x000fc40004000000 */
[----:B------:R-:W-:Y:S01]  /*08c0*/  FSEL R11, -R11, -0.4999999701976776123, !P0 ;  /* 0xbeffffff0b0b7808 */ /* 0x000fe20004000100 */
[C---:B------:R-:W-:Y:S02]  /*08d0*/  FFMA R18, R7.reuse, R18, R20 ;  /* 0x0000001207127223 */ /* 0x040fe40000000014 */
[C---:B------:R-:W-:Y:S02]  /*08e0*/  FFMA R9, R7.reuse, R0, RZ ;  /* 0x0000000007097223 */ /* 0x040fe400000000ff */
[----:B------:R-:W-:Y:S01]  /*08f0*/  FFMA R11, R7, R18, R11 ;  /* 0x00000012070b7223 */ /* 0x000fe2000000000b */
[----:B------:R-:W-:-:S03]  /*0900*/  IMAD.MOV.U32 R18, RZ, RZ, 0x47ae147b ;  /* 0x47ae147bff127424 */ /* 0x000fc600078e00ff */
[----:B------:R-:W-:Y:S02]  /*0910*/  FFMA R7, R9, R11, R0 ;  /* 0x0000000b09077223 */ /* 0x000fe40000000000 */
[----:B------:R-:W0:Y:S02]  /*0920*/  LDC.64 R8, c[0x0][0x388] ;  /* 0x0000e200ff087b82 */ /* 0x000e240000000a00 */
[----:B------:R-:W-:-:S04]  /*0930*/  @P1 FADD R7, RZ, -R7 ;  /* 0x80000007ff071221 */ /* 0x000fc80000000000 */
[----:B------:R-:W1:Y:S02]  /*0940*/  F2F.F64.F32 R10, R7 ;  /* 0x00000007000a7310 */ /* 0x000e640000201800 */
[----:B-1----:R-:W-:Y:S01]  /*0950*/  DFMA R10, R10, R18, 1 ;  /* 0x3ff000000a0a742b */ /* 0x002fe20000000012 */
[----:B0-----:R-:W-:-:S07]  /*0960*/  IMAD.WIDE R8, R2, 0x4, R8 ;  /* 0x0000000402087825 */ /* 0x001fce00078e0208 */
[----:B------:R-:W-:-:S10]  /*0970*/  DMUL R10, R10, UR4 ;  /* 0x000000040a0a7c28 */ /* 0x000fd40008000000 */
[----:B------:R-:W0:Y:S02]  /*0980*/  F2F.F32.F64 R11, R10 ;  /* 0x0000000a000b7310 */ /* 0x000e240000301000 */
[----:B0-----:R0:W-:Y:S04]  /*0990*/  STG.E desc[UR6][R8.64], R11 ;  /* 0x0000000b08007986 */ /* 0x0011e8000c101906 */
[----:B------:R-:W2:Y:S01]  /*09a0*/  LDG.E R0, desc[UR6][R4.64] ;  /* 0x0000000604007981 */ /* 0x000ea2000c1e1900 */
[----:B------:R-:W-:Y:S01]  /*09b0*/  BSSY.RECONVERGENT B0, `(.L_x_31) ;  /* 0x0000068000007945 */ /* 0x000fe20003800200 */
[----:B--2---:R-:W-:-:S04]  /*09c0*/  FMUL R0, R0, 6 ;  /* 0x40c0000000007820 */ /* 0x004fc80000400000 */
[C---:B------:R-:W-:Y:S01]  /*09d0*/  FMUL R7, R0.reuse, 0.63661974668502807617 ;  /* 0x3f22f98300077820 */ /* 0x040fe20000400000 */
[----:B------:R-:W-:-:S05]  /*09e0*/  FSETP.GE.AND P0, PT, |R0|, 105615, PT ;  /* 0x47ce47800000780b */ /* 0x000fca0003f06200 */
[----:B------:R-:W1:Y:S02]  /*09f0*/  F2I.NTZ R7, R7 ;  /* 0x0000000700077305 */ /* 0x000e640000203100 */
[----:B-1----:R-:W-:-:S05]  /*0a00*/  I2FP.F32.S32 R17, R7 ;  /* 0x0000000700117245 */ /* 0x002fca0000201400 */
[----:B------:R-:W-:-:S04]  /*0a10*/  FFMA R18, R17, -1.5707962512969970703, R0 ;  /* 0xbfc90fda11127823 */ /* 0x000fc80000000000 */
[----:B------:R-:W-:-:S04]  /*0a20*/  FFMA R18, R17, -7.5497894158615963534e-08, R18 ;  /* 0xb3a2216811127823 */ /* 0x000fc80000000012 */
[----:B------:R-:W-:Y:S01]  /*0a30*/  FFMA R17, R17, -5.3903029534742383927e-15, R18 ;  /* 0xa7c234c511117823 */ /* 0x000fe20000000012 */
[----:B0-----:R-:W-:Y:S06]  /*0a40*/  @!P0 BRA `(.L_x_32) ;  /* 0x0000000400788947 */ /* 0x001fec0003800000 */
[----:B------:R-:W-:-:S13]  /*0a50*/  FSETP.NEU.AND P0, PT, |R0|, +INF , PT ;  /* 0x7f8000000000780b */ /* 0x000fda0003f0d200 */
[----:B------:R-:W-:Y:S01]  /*0a60*/  @!P0 FMUL R17, RZ, R0 ;  /* 0x00000000ff118220 */ /* 0x000fe20000400000 */
[----:B------:R-:W-:Y:S01]  /*0a70*/  @!P0 IMAD.MOV.U32 R7, RZ, RZ, RZ ;  /* 0x000000ffff078224 */ /* 0x000fe200078e00ff */
[----:B------:R-:W-:Y:S06]  /*0a80*/  @!P0 BRA `(.L_x_32) ;  /* 0x0000000400688947 */ /* 0x000fec0003800000 */
[----:B------:R-:W-:Y:S01]  /*0a90*/  SHF.L.U32 R5, R0, 0x8, RZ ;  /* 0x0000000800057819 */ /* 0x000fe200000006ff */
[----:B------:R-:W-:Y:S01]  /*0aa0*/  IMAD.MOV.U32 R4, RZ, RZ, RZ ;  /* 0x000000ffff047224 */ /* 0x000fe200078e00ff */
[----:B------:R-:W0:Y:S01]  /*0ab0*/  LDCU.64 UR8, c[0x4][0x40] ;  /* 0x01000800ff0877ac */ /* 0x000e220008000a00 */
[----:B------:R-:W-:Y:S01]  /*0ac0*/  IMAD.MOV.U32 R17, RZ, RZ, RZ ;  /* 0x000000ffff117224 */ /* 0x000fe200078e00ff */
[----:B------:R-:W-:Y:S01]  /*0ad0*/  LOP3.LUT R5, R5, 0x80000000, RZ, 0xfc, !PT ;  /* 0x8000000005057812 */ /* 0x000fe200078efcff */
[----:B------:R-:W-:Y:S01]  /*0ae0*/  UMOV UR5, URZ ;  /* 0x000000ff00057c82 */ /* 0x000fe20008000000 */
[----:B------:R-:W-:-:S05]  /*0af0*/  UMOV UR4, URZ ;  /* 0x000000ff00047c82 */ /* 0x000fca0008000000 */
.L_x_33:
[----:B0-----:R-:W-:Y:S02]  /*0b00*/  IMAD.U32 R10, RZ, RZ, UR8 ;  /* 0x00000008ff0a7e24 */ /* 0x001fe4000f8e00ff */
[----:B------:R-:W-:-:S05]  /*0b10*/  IMAD.U32 R11, RZ, RZ, UR9 ;  /* 0x00000009ff0b7e24 */ /* 0x000fca000f8e00ff */
        /* <DEDUP_REMOVED lines=15> */
[--C-:B------:R-:W-:Y:S01]  /*0c10*/  @P1 IMAD.MOV.U32 R13, RZ, RZ, R7.reuse ;  /* 0x000000ffff0d1224 */ /* 0x100fe200078e0007 */
[-C--:B------:R-:W-:Y:S01]  /*0c20*/  @P0 MOV R3, R7.reuse ;  /* 0x0000000700030202 */ /* 0x080fe20000000f00 */
[--C-:B------:R-:W-:Y:S01]  /*0c30*/  @P2 IMAD.MOV.U32 R14, RZ, RZ, R7.reuse ;  /* 0x000000ffff0e2224 */ /* 0x100fe200078e0007 */
[----:B------:R-:W-:Y:S01]  /*0c40*/  @P5 MOV R12, R7 ;  /* 0x00000007000c5202 */ /* 0x000fe20000000f00 */
        /* <DEDUP_REMOVED lines=16> */
[----:B------:R-:W-:Y:S01]  /*0d50*/  @P3 IMAD.MOV.U32 R7, RZ, RZ, R3 ;  /* 0x000000ffff073224 */ /* 0x000fe200078e0003 */
[C---:B------:R-:W-:Y:S01]  /*0d60*/  ISETP.EQ.AND P3, PT, R9.reuse, -0x4, PT ;  /* 0xfffffffc0900780c */ /* 0x040fe20003f62270 */
[--C-:B------:R-:W-:Y:S01]  /*0d70*/  @P4 IMAD.MOV.U32 R7, RZ, RZ, R13.reuse ;  /* 0x000000ffff074224 */ /* 0x100fe200078e000d */
[----:B------:R-:W-:Y:S01]  /*0d80*/  @P4 MOV R8, R3 ;  /* 0x0000000300084202 */ /* 0x000fe20000000f00 */
[----:B------:R-:W-:Y:S01]  /*0d90*/  @P2 IMAD.MOV.U32 R8, RZ, RZ, R13 ;  /* 0x000000ffff082224 */ /* 0x000fe200078e000d */
[----:B------:R-:W-:Y:S01]  /*0da0*/  ISETP.EQ.AND P4, PT, R9, 0x4, PT ;  /* 0x000000040900780c */ /* 0x000fe20003f82270 */
[--C-:B------:R-:W-:Y:S01]  /*0db0*/  @P2 IMAD.MOV.U32 R7, RZ, RZ, R14.reuse ;  /* 0x000000ffff072224 */ /* 0x100fe200078e000e */
[----:B------:R-:W-:Y:S01]  /*0dc0*/  @P1 MOV R7, R15 ;  /* 0x0000000f00071202 */ /* 0x000fe20000000f00 */
[----:B------:R-:W-:Y:S02]  /*0dd0*/  @P1 IMAD.MOV.U32 R8, RZ, RZ, R14 ;  /* 0x000000ffff081224 */ /* 0x000fe400078e000e */
[----:B------:R-:W-:-:S02]  /*0de0*/  @P0 IMAD.MOV.U32 R8, RZ, RZ, R15 ;  /* 0x000000ffff080224 */ /* 0x000fc400078e000f */
[--C-:B------:R-:W-:Y:S02]  /*0df0*/  @P0 IMAD.MOV.U32 R7, RZ, RZ, R16.reuse ;  /* 0x000000ffff070224 */ /* 0x100fe400078e0010 */
[----:B------:R-:W-:Y:S01]  /*0e00*/  @P3 IMAD.MOV.U32 R8, RZ, RZ, R16 ;  /* 0x000000ffff083224 */ /* 0x000fe200078e0010 */
[----:B------:R-:W-:Y:S01]  /*0e10*/  @P5 MOV R8, R12 ;  /* 0x0000000c00085202 */ /* 0x000fe20000000f00 */
[----:B------:R-:W-:Y:S02]  /*0e20*/  @P3 IMAD.MOV.U32 R7, RZ, RZ, R12 ;  /* 0x000000ffff073224 */ /* 0x000fe400078e000c */
[--C-:B------:R-:W-:Y:S02]  /*0e30*/  @P5 IMAD.MOV.U32 R7, RZ, RZ, R4.reuse ;  /* 0x000000ffff075224 */ /* 0x100fe400078e0004 */
[----:B------:R-:W-:Y:S01]  /*0e40*/  @P4 IMAD.MOV.U32 R8, RZ, RZ, R4 ;  /* 0x000000ffff084224 */ /* 0x000fe200078e0004 */
[----:B------:R-:W-:Y:S06]  /*0e50*/  @!P6 BRA `(.L_x_35) ;  /* 0x000000000028e947 */ /* 0x000fec0003800000 */
[----:B------:R-:W-:Y:S01]  /*0e60*/  @P1 IMAD.MOV.U32 R3, RZ, RZ, R13 ;  /* 0x000000ffff031224 */ /* 0x000fe200078e000d */
[----:B------:R-:W-:Y:S01]  /*0e70*/  LOP3.LUT R5, R5, 0x1f, RZ, 0xc0, !PT ;  /* 0x0000001f05057812 */ /* 0x000fe200078ec0ff */
[----:B------:R-:W-:Y:S01]  /*0e80*/  @P0 IMAD.MOV.U32 R3, RZ, RZ, R14 ;  /* 0x000000ffff030224 */ /* 0x000fe200078e000e */
[----:B------:R-:W-:Y:S02]  /*0e90*/  ISETP.EQ.AND P0, PT, R9, 0x8, PT ;  /* 0x000000080900780c */ /* 0x000fe40003f02270 */
[----:B------:R-:W-:Y:S01]  /*0ea0*/  @P3 MOV R3, R15 ;  /* 0x0000000f00033202 */ /* 0x000fe20000000f00 */
[----:B------:R-:W-:Y:S01]  /*0eb0*/  @P5 IMAD.MOV.U32 R3, RZ, RZ, R16 ;  /* 0x000000ffff035224 */ /* 0x000fe200078e0010 */
[----:B------:R-:W-:Y:S01]  /*0ec0*/  SHF.L.W.U32.HI R7, R8, R5, R7 ;  /* 0x0000000508077219 */ /* 0x000fe20000010e07 */
[----:B------:R-:W-:-:S08]  /*0ed0*/  @P4 IMAD.MOV.U32 R3, RZ, RZ, R12 ;  /* 0x000000ffff034224 */ /* 0x000fd000078e000c */
[----:B------:R-:W-:-:S05]  /*0ee0*/  @P0 IMAD.MOV.U32 R3, RZ, RZ, R4 ;  /* 0x000000ffff030224 */ /* 0x000fca00078e0004 */
[----:B------:R-:W-:-:S07]  /*0ef0*/  SHF.L.W.U32.HI R8, R3, R5, R8 ;  /* 0x0000000503087219 */ /* 0x000fce0000010e08 */
.L_x_35:
[----:B------:R-:W-:Y:S05]  /*0f00*/  BSYNC.RECONVERGENT B1 ;  /* 0x0000000000017941 */ /* 0x000fea0003800200 */
.L_x_34:
        /* <DEDUP_REMOVED lines=12> */
[----:B------:R-:W-:Y:S02]  /*0fd0*/  ISETP.GE.AND P1, PT, R0, RZ, PT ;  /* 0x000000ff0000720c */ /* 0x000fe40003f26270 */
[----:B------:R-:W-:-:S05]  /*0fe0*/  IADD3 R0, PT, PT, -R7, RZ, RZ ;  /* 0x000000ff07007210 */ /* 0x000fca0007ffe1ff */
[----:B------:R-:W-:Y:S01]  /*0ff0*/  @!P0 IMAD.MOV.U32 R7, RZ, RZ, R0 ;  /* 0x000000ffff078224 */ /* 0x000fe200078e0000 */
[----:B0-----:R-:W-:-:S10]  /*1000*/  DMUL R4, R4, UR4 ;  /* 0x0000000404047c28 */ /* 0x001fd40008000000 */
[----:B------:R-:W0:Y:S02]  /*1010*/  F2F.F32.F64 R4, R4 ;  /* 0x0000000400047310 */ /* 0x000e240000301000 */
[----:B0-----:R-:W-:-:S07]  /*1020*/  FSEL R17, -R4, R4, !P1 ;  /* 0x0000000404117208 */ /* 0x001fce0004800100 */
.L_x_32:
[----:B------:R-:W-:Y:S05]  /*1030*/  BSYNC.RECONVERGENT B0 ;  /* 0x0000000000007941 */ /* 0x000fea0003800200 */
.L_x_31:
[----:B------:R-:W-:Y:S01]  /*1040*/  FMUL R3, R17, R17 ;  /* 0x0000001111037220 */ /* 0x000fe20000400000 */
[C---:B------:R-:W-:Y:S01]  /*1050*/  LOP3.LUT R0, R7.reuse, 0x1, RZ, 0xc0, !PT ;  /* 0x0000000107007812 */ /* 0x040fe200078ec0ff */
[----:B------:R-:W-:Y:S01]  /*1060*/  IMAD.MOV.U32 R4, RZ, RZ, 0x3d2aaabb ;  /* 0x3d2aaabbff047424 */ /* 0x000fe200078e00ff */
[----:B------:R-:W-:Y:S01]  /*1070*/  LOP3.LUT P1, RZ, R7, 0x2, RZ, 0xc0, !PT ;  /* 0x0000000207ff7812 */ /* 0x000fe2000782c0ff */
[----:B------:R-:W-:Y:S01]  /*1080*/  FFMA R6, R3, R6, -0.0013887860113754868507 ;  /* 0xbab607ed03067423 */ /* 0x000fe20000000006 */
[----:B------:R-:W-:Y:S01]  /*1090*/  ISETP.NE.U32.AND P0, PT, R0, 0x1, PT ;  /* 0x000000010000780c */ /* 0x000fe20003f05070 */
[----:B------:R-:W-:Y:S01]  /*10a0*/  IMAD.MOV.U32 R5, RZ, RZ, 0x3effffff ;  /* 0x3effffffff057424 */ /* 0x000fe200078e00ff */
[----:B------:R-:W-:Y:S01]  /*10b0*/  UMOV UR4, 0x30553261 ;  /* 0x3055326100047882 */ /* 0x000fe20000000000 */
[----:B------:R-:W-:Y:S01]  /*10c0*/  UMOV UR5, 0x3f63a92a ;  /* 0x3f63a92a00057882 */ /* 0x000fe20000000000 */
[----:B------:R-:W-:Y:S02]  /*10d0*/  FSEL R6, R6, -0.00019574658654164522886, !P0 ;  /* 0xb94d415306067808 */ /* 0x000fe40004000000 */
[----:B------:R-:W-:-:S02]  /*10e0*/  FSEL R4, R4, 0.0083327032625675201416, !P0 ;  /* 0x3c0885e404047808 */ /* 0x000fc40004000000 */
[----:B------:R-:W-:Y:S02]  /*10f0*/  FSEL R0, R17, 1, P0 ;  /* 0x3f80000011007808 */ /* 0x000fe40000000000 */
[----:B------:R-:W-:Y:S01]  /*1100*/  FSEL R7, -R5, -0.16666662693023681641, !P0 ;  /* 0xbe2aaaa805077808 */ /* 0x000fe20004000100 */
[C---:B------:R-:W-:Y:S02]  /*1110*/  FFMA R4, R3.reuse, R6, R4 ;  /* 0x0000000603047223 */ /* 0x040fe40000000004 */
[C---:B------:R-:W-:Y:S02]  /*1120*/  FFMA R5, R3.reuse, R0, RZ ;  /* 0x0000000003057223 */ /* 0x040fe400000000ff */
[----:B------:R-:W-:Y:S02]  /*1130*/  FFMA R4, R3, R4, R7 ;  /* 0x0000000403047223 */ /* 0x000fe40000000007 */
[----:B------:R-:W0:Y:S02]  /*1140*/  LDC.64 R6, c[0x0][0x390] ;  /* 0x0000e400ff067b82 */ /* 0x000e240000000a00 */
[----:B------:R-:W-:-:S04]  /*1150*/  FFMA R0, R5, R4, R0 ;  /* 0x0000000405007223 */ /* 0x000fc80000000000 */
[----:B------:R-:W-:-:S04]  /*1160*/  @P1 FADD R0, RZ, -R0 ;  /* 0x80000000ff001221 */ /* 0x000fc80000000000 */
[----:B------:R-:W1:Y:S01]  /*1170*/  F2F.F64.F32 R4, R0 ;  /* 0x0000000000047310 */ /* 0x000e620000201800 */
[----:B0-----:R-:W-:Y:S01]  /*1180*/  IMAD.WIDE R2, R2, 0x4, R6 ;  /* 0x0000000402027825 */ /* 0x001fe200078e0206 */
[----:B-1----:R-:W-:-:S10]  /*1190*/  DMUL R4, R4, -UR4 ;  /* 0x8000000404047c28 */ /* 0x002fd40008000000 */
[----:B------:R-:W0:Y:S02]  /*11a0*/  F2F.F32.F64 R5, R4 ;  /* 0x0000000400057310 */ /* 0x000e240000301000 */
[----:B0-----:R-:W-:Y:S01]  /*11b0*/  STG.E desc[UR6][R2.64], R5 ;  /* 0x0000000502007986 */ /* 0x001fe2000c101906 */
[----:B------:R-:W-:Y:S05]  /*11c0*/  EXIT ;  /* 0x000000000000794d */ /* 0x000fea0003800000 */
.L_x_36:
        /* <DEDUP_REMOVED lines=11> */
.L_x_98:


//--------------------- .text._Z9get_thetaPfS_S_ii --------------------------
	.section	.text._Z9get_thetaPfS_S_ii,"ax",@progbits
	.align	128
        .global         _Z9get_thetaPfS_S_ii
        .type           _Z9get_thetaPfS_S_ii,@function
        .size           _Z9get_thetaPfS_S_ii,(.L_x_91 - _Z9get_thetaPfS_S_ii)
        .other          _Z9get_thetaPfS_S_ii,@"STO_CUDA_ENTRY STV_DEFAULT"
_Z9get_thetaPfS_S_ii:
.text._Z9get_thetaPfS_S_ii:
        /* <DEDUP_REMOVED lines=15> */
[----:B------:R-:W-:-:S06]  /*00f0*/  IMAD R9, R7, UR6, R0 ;  /* 0x0000000607097c24 */ /* 0x000fcc000f8e0200 */
[----:B------:R-:W2:Y:S08]  /*0100*/  LDC.64 R2, c[0x0][0x380] ;  /* 0x0000e000ff027b82 */ /* 0x000eb00000000a00 */
[----:B------:R-:W3:Y:S01]  /*0110*/  LDC.64 R6, c[0x0][0x388] ;  /* 0x0000e200ff067b82 */ /* 0x000ee20000000a00 */
[----:B0-----:R-:W-:-:S05]  /*0120*/  IMAD.WIDE R4, R9, 0x4, R4 ;  /* 0x0000000409047825 */ /* 0x001fca00078e0204 */
[----:B-1----:R0:W-:Y:S01]  /*0130*/  STG.E desc[UR4][R4.64], RZ ;  /* 0x000000ff04007986 */ /* 0x0021e2000c101904 */
[----:B--2---:R-:W-:-:S06]  /*0140*/  IMAD.WIDE R2, R9, 0x4, R2 ;  /* 0x0000000409027825 */ /* 0x004fcc00078e0202 */
[----:B------:R-:W2:Y:S01]  /*0150*/  LDG.E R3, desc[UR4][R2.64] ;  /* 0x0000000402037981 */ /* 0x000ea2000c1e1900 */
[----:B------:R-:W-:Y:S01]  /*0160*/  BSSY.RECONVERGENT B0, `(.L_x_37) ;  /* 0x000000d000007945 */ /* 0x000fe20003800200 */
[----:B---3--:R-:W-:Y:S01]  /*0170*/  IMAD.WIDE R6, R9, 0x4, R6 ;  /* 0x0000000409067825 */ /* 0x008fe200078e0206 */
[----:B--2---:R-:W-:-:S13]  /*0180*/  FSETP.NEU.AND P0, PT, R3, RZ, PT ;  /* 0x000000ff0300720b */ /* 0x004fda0003f0d000 */
[----:B0-----:R-:W-:Y:S05]  /*0190*/  @P0 BRA `(.L_x_38) ;  /* 0x0000000000240947 */ /* 0x001fea0003800000 */
[----:B------:R-:W2:Y:S02]  /*01a0*/  LDG.E R0, desc[UR4][R6.64] ;  /* 0x0000000406007981 */ /* 0x000ea4000c1e1900 */
[----:B--2---:R-:W-:-:S13]  /*01b0*/  FSETP.GT.AND P0, PT, R0, RZ, PT ;  /* 0x000000ff0000720b */ /* 0x004fda0003f04000 */
[----:B------:R-:W-:-:S05]  /*01c0*/  @P0 IMAD.MOV.U32 R9, RZ, RZ, 0x3fc90fdb ;  /* 0x3fc90fdbff090424 */ /* 0x000fca00078e00ff */
[----:B------:R0:W-:Y:S01]  /*01d0*/  @P0 STG.E desc[UR4][R4.64], R9 ;  /* 0x0000000904000986 */ /* 0x0001e2000c101904 */
[----:B------:R-:W-:Y:S05]  /*01e0*/  @P0 EXIT ;  /* 0x000000000000094d */ /* 0x000fea0003800000 */
[----:B------:R-:W-:-:S13]  /*01f0*/  FSETP.GEU.AND P0, PT, R0, RZ, PT ;  /* 0x000000ff0000720b */ /* 0x000fda0003f0e000 */
[----:B0-----:R-:W-:-:S05]  /*0200*/  @!P0 IMAD.MOV.U32 R9, RZ, RZ, 0x4096cbe4 ;  /* 0x4096cbe4ff098424 */ /* 0x001fca00078e00ff */
[----:B------:R0:W-:Y:S01]  /*0210*/  @!P0 STG.E desc[UR4][R4.64], R9 ;  /* 0x0000000904008986 */ /* 0x0001e2000c101904 */
[----:B------:R-:W-:Y:S05]  /*0220*/  @!P0 EXIT ;  /* 0x000000000000894d */ /* 0x000fea0003800000 */
.L_x_38:
[----:B------:R-:W-:Y:S05]  /*0230*/  BSYNC.RECONVERGENT B0 ;  /* 0x0000000000007941 */ /* 0x000fea0003800200 */
.L_x_37:
[----:B------:R-:W-:Y:S01]  /*0240*/  FSETP.GT.AND P0, PT, R3, RZ, PT ;  /* 0x000000ff0300720b */ /* 0x000fe20003f04000 */
[----:B------:R-:W-:-:S12]  /*0250*/  BSSY.RECONVERGENT B0, `(.L_x_39) ;  /* 0x0000050000007945 */ /* 0x000fd80003800200 */
[----:B------:R-:W-:Y:S05]  /*0260*/  @!P0 BRA `(.L_x_40) ;  /* 0x0000000400388947 */ /* 0x000fea0003800000 */
[----:B------:R-:W2:Y:S02]  /*0270*/  LDG.E R0, desc[UR4][R6.64] ;  /* 0x0000000406007981 */ /* 0x000ea4000c1e1900 */
[----:B--2---:R-:W-:-:S13]  /*0280*/  FSETP.GEU.AND P0, PT, R0, RZ, PT ;  /* 0x000000ff0000720b */ /* 0x004fda0003f0e000 */
[----:B------:R-:W-:Y:S05]  /*0290*/  @P0 BRA `(.L_x_41) ;  /* 0x00000000009c0947 */ /* 0x000fea0003800000 */
[----:B------:R-:W1:Y:S01]  /*02a0*/  MUFU.RCP R2, R3 ;  /* 0x0000000300027308 */ /* 0x000e620000001000 */
[----:B------:R-:W-:Y:S07]  /*02b0*/  BSSY.RECONVERGENT B1, `(.L_x_42) ;  /* 0x000000b000017945 */ /* 0x000fee0003800200 */
[----:B------:R-:W2:Y:S01]  /*02c0*/  FCHK P0, R0, R3 ;  /* 0x0000000300007302 */ /* 0x000ea20000000000 */
[----:B-1----:R-:W-:-:S04]  /*02d0*/  FFMA R7, -R3, R2, 1 ;  /* 0x3f80000003077423 */ /* 0x002fc80000000102 */
[----:B------:R-:W-:-:S04]  /*02e0*/  FFMA R7, R2, R7, R2 ;  /* 0x0000000702077223 */ /* 0x000fc80000000002 */
[----:B------:R-:W-:-:S04]  /*02f0*/  FFMA R2, R0, R7, RZ ;  /* 0x0000000700027223 */ /* 0x000fc800000000ff */
[----:B------:R-:W-:-:S04]  /*0300*/  FFMA R6, -R3, R2, R0 ;  /* 0x0000000203067223 */ /* 0x000fc80000000100 */
[----:B------:R-:W-:Y:S01]  /*0310*/  FFMA R2, R7, R6, R2 ;  /* 0x0000000607027223 */ /* 0x000fe20000000002 */
[----:B--2---:R-:W-:Y:S06]  /*0320*/  @!P0 BRA `(.L_x_43) ;  /* 0x00000000000c8947 */ /* 0x004fec0003800000 */
[----:B------:R-:W-:-:S07]  /*0330*/  MOV R2, 0x350 ;  /* 0x0000035000027802 */ /* 0x000fce0000000f00 */
[----:B0-----:R-:W-:Y:S05]  /*0340*/  CALL.REL.NOINC `($__internal_2_$__cuda_sm3x_div_rn_noftz_f32_slowpath) ;  /* 0x0000000400ac7944 */ /* 0x001fea0003c00000 */
[----:B------:R-:W-:-:S07]  /*0350*/  MOV R2, R0 ;  /* 0x0000000000027202 */ /* 0x000fce0000000f00 */
.L_x_43:
[----:B------:R-:W-:Y:S05]  /*0360*/  BSYNC.RECONVERGENT B1 ;  /* 0x0000000000017941 */ /* 0x000fea0003800200 */
.L_x_42:
[----:B------:R-:W1:Y:S01]  /*0370*/  MUFU.RCP R3, |R2| ;  /* 0x4000000200037308 */ /* 0x000e620000001000 */
[----:B------:R-:W-:Y:S01]  /*0380*/  FSETP.GT.AND P0, PT, |R2|, 1, PT ;  /* 0x3f8000000200780b */ /* 0x000fe20003f04200 */
[----:B------:R-:W-:Y:S01]  /*0390*/  IMAD.MOV.U32 R7, RZ, RZ, 0x3b2090aa ;  /* 0x3b2090aaff077424 */ /* 0x000fe200078e00ff */
[----:B------:R-:W-:Y:S01]  /*03a0*/  UMOV UR6, 0x54442d18 ;  /* 0x54442d1800067882 */ /* 0x000fe20000000000 */
[----:B------:R-:W-:Y:S01]  /*03b0*/  IMAD.MOV.U32 R6, RZ, RZ, 0x3f6ee581 ;  /* 0x3f6ee581ff067424 */ /* 0x000fe200078e00ff */
[----:B------:R-:W-:Y:S01]  /*03c0*/  UMOV UR7, 0x401921fb ;  /* 0x401921fb00077882 */ /* 0x000fe20000000000 */
[----:B-1----:R-:W-:-:S05]  /*03d0*/  FSEL R3, R3, |R2|, P0 ;  /* 0x4000000203037208 */ /* 0x002fca0000000000 */
[----:B------:R-:W-:-:S04]  /*03e0*/  FMUL R0, R3, R3 ;  /* 0x0000000303007220 */ /* 0x000fc80000400000 */
[----:B------:R-:W-:-:S04]  /*03f0*/  FFMA R7, R0, R7, -0.014396979473531246185 ;  /* 0xbc6be14f00077423 */ /* 0x000fc80000000007 */
[----:B------:R-:W-:-:S04]  /*0400*/  FFMA R7, R0, R7, 0.039849750697612762451 ;  /* 0x3d23397e00077423 */ /* 0x000fc80000000007 */
[----:B------:R-:W-:-:S04]  /*0410*/  FFMA R7, R0, R7, -0.072529748082160949707 ;  /* 0xbd948a7a00077423 */ /* 0x000fc80000000007 */
[----:B------:R-:W-:-:S04]  /*0420*/  FFMA R7, R0, R7, 0.10518480092287063599 ;  /* 0x3dd76b2100077423 */ /* 0x000fc80000000007 */
[----:B------:R-:W-:-:S04]  /*0430*/  FFMA R7, R0, R7, -0.14171802997589111328 ;  /* 0xbe111e8800077423 */ /* 0x000fc80000000007 */
[----:B------:R-:W-:-:S04]  /*0440*/  FFMA R7, R0, R7, 0.19988775253295898438 ;  /* 0x3e4caf6000077423 */ /* 0x000fc80000000007 */
[----:B------:R-:W-:-:S04]  /*0450*/  FFMA R7, R0, R7, -0.33332940936088562012 ;  /* 0xbeaaaa2700077423 */ /* 0x000fc80000000007 */
[----:B------:R-:W-:-:S04]  /*0460*/  FMUL R0, R0, R7 ;  /* 0x0000000700007220 */ /* 0x000fc80000400000 */
[----:B------:R-:W-:-:S04]  /*0470*/  FFMA R3, R3, R0, R3 ;  /* 0x0000000003037223 */ /* 0x000fc80000000003 */
[----:B------:R-:W-:Y:S01]  /*0480*/  @P0 FFMA R3, R6, 1.6832555532455444336, -R3 ;  /* 0x3fd774eb06030823 */ /* 0x000fe20000000803 */
[----:B------:R-:W-:-:S04]  /*0490*/  FSETP.NAN.AND P0, PT, |R2|, |R2|, PT ;  /* 0x400000020200720b */ /* 0x000fc80003f08200 */
[----:B------:R-:W-:-:S04]  /*04a0*/  LOP3.LUT R2, R3, 0x80000000, R2, 0xb8, !PT ;  /* 0x8000000003027812 */ /* 0x000fc800078eb802 */
[----:B------:R-:W-:-:S04]  /*04b0*/  FSEL R0, R2, R3, !P0 ;  /* 0x0000000302007208 */ /* 0x000fc80004000000 */
[----:B------:R-:W1:Y:S02]  /*04c0*/  F2F.F64.F32 R2, R0 ;  /* 0x0000000000027310 */ /* 0x000e640000201800 */
[----:B-1----:R-:W-:-:S10]  /*04d0*/  DADD R2, R2, UR6 ;  /* 0x0000000602027e29 */ /* 0x002fd40008000000 */
[----:B------:R-:W1:Y:S02]  /*04e0*/  F2F.F32.F64 R3, R2 ;  /* 0x0000000200037310 */ /* 0x000e640000301000 */
[----:B-1----:R-:W-:Y:S01]  /*04f0*/  STG.E desc[UR4][R4.64], R3 ;  /* 0x0000000304007986 */ /* 0x002fe2000c101904 */
[----:B------:R-:W-:Y:S05]  /*0500*/  EXIT ;  /* 0x000000000000794d */ /* 0x000fea0003800000 */
.L_x_41:
[----:B------:R-:W-:-:S13]  /*0510*/  FSETP.GT.AND P0, PT, R0, RZ, PT ;  /* 0x000000ff0000720b */ /* 0x000fda0003f04000 */
[----:B------:R-:W-:Y:S05]  /*0520*/  @!P0 BRA `(.L_x_40) ;  /* 0x0000000000888947 */ /* 0x000fea0003800000 */
        /* <DEDUP_REMOVED lines=12> */
.L_x_45:
[----:B------:R-:W-:Y:S05]  /*05f0*/  BSYNC.RECONVERGENT B1 ;  /* 0x0000000000017941 */ /* 0x000fea0003800200 */
.L_x_44:
[----:B------:R-:W1:Y:S01]  /*0600*/  MUFU.RCP R3, |R2| ;  /* 0x4000000200037308 */ /* 0x000e620000001000 */
[----:B------:R-:W-:Y:S01]  /*0610*/  FSETP.GT.AND P0, PT, |R2|, 1, PT ;  /* 0x3f8000000200780b */ /* 0x000fe20003f04200 */
[----:B------:R-:W-:Y:S02]  /*0620*/  IMAD.MOV.U32 R7, RZ, RZ, 0x3b2090aa ;  /* 0x3b2090aaff077424 */ /* 0x000fe400078e00ff */
[----:B------:R-:W-:Y:S01]  /*0630*/  IMAD.MOV.U32 R6, RZ, RZ, 0x3f6ee581 ;  /* 0x3f6ee581ff067424 */ /* 0x000fe200078e00ff */
        /* <DEDUP_REMOVED lines=14> */
[----:B------:R-:W-:-:S05]  /*0720*/  FSEL R3, R2, R3, !P0 ;  /* 0x0000000302037208 */ /* 0x000fca0004000000 */
[----:B------:R-:W-:Y:S01]  /*0730*/  STG.E desc[UR4][R4.64], R3 ;  /* 0x0000000304007986 */ /* 0x000fe2000c101904 */
[----:B------:R-:W-:Y:S05]  /*0740*/  EXIT ;  /* 0x000000000000794d */ /* 0x000fea0003800000 */
.L_x_40:
[----:B------:R-:W-:Y:S05]  /*0750*/  BSYNC.RECONVERGENT B0 ;  /* 0x0000000000007941 */ /* 0x000fea0003800200 */
.L_x_39:
[----:B------:R-:W-:-:S13]  /*0760*/  FSETP.GEU.AND P0, PT, R3, RZ, PT ;  /* 0x000000ff0300720b */ /* 0x000fda0003f0e000 */
[----:B------:R-:W-:Y:S05]  /*0770*/  @P0 EXIT ;  /* 0x000000000000094d */ /* 0x000fea0003800000 */
[----:B------:R-:W2:Y:S01]  /*0780*/  LDG.E R6, desc[UR4][R6.64] ;  /* 0x0000000406067981 */ /* 0x000ea2000c1e1900 */
[----:B------:R-:W0:Y:S01]  /*0790*/  MUFU.RCP R0, R3 ;  /* 0x0000000300007308 */ /* 0x000e220000001000 */
[----:B------:R-:W-:Y:S01]  /*07a0*/  BSSY.RECONVERGENT B0, `(.L_x_46) ;  /* 0x000000b000007945 */ /* 0x000fe20003800200 */
[----:B0-----:R-:W-:-:S04]  /*07b0*/  FFMA R9, -R3, R0, 1 ;  /* 0x3f80000003097423 */ /* 0x001fc80000000100 */
[----:B------:R-:W-:Y:S02]  /*07c0*/  FFMA R0, R0, R9, R0 ;  /* 0x0000000900007223 */ /* 0x000fe40000000000 */
[----:B--2---:R-:W0:Y:S02]  /*07d0*/  FCHK P0, R6, R3 ;  /* 0x0000000306007302 */ /* 0x004e240000000000 */
[----:B------:R-:W-:-:S04]  /*07e0*/  FFMA R9, R0, R6, RZ ;  /* 0x0000000600097223 */ /* 0x000fc800000000ff */
[----:B------:R-:W-:-:S04]  /*07f0*/  FFMA R2, -R3, R9, R6 ;  /* 0x0000000903027223 */ /* 0x000fc80000000106 */
[----:B------:R-:W-:Y:S01]  /*0800*/  FFMA R0, R0, R2, R9 ;  /* 0x0000000200007223 */ /* 0x000fe20000000009 */
[----:B0-----:R-:W-:Y:S06]  /*0810*/  @!P0 BRA `(.L_x_47) ;  /* 0x00000000000c8947 */ /* 0x001fec0003800000 */
[----:B------:R-:W-:Y:S02]  /*0820*/  MOV R0, R6 ;  /* 0x0000000600007202 */ /* 0x000fe40000000f00 */
[----:B------:R-:W-:-:S07]  /*0830*/  MOV R2, 0x850 ;  /* 0x0000085000027802 */ /* 0x000fce0000000f00 */
[----:B------:R-:W-:Y:S05]  /*0840*/  CALL.REL.NOINC `($__internal_2_$__cuda_sm3x_div_rn_noftz_f32_slowpath) ;  /* 0x00000000006c7944 */ /* 0x000fea0003c00000 */
.L_x_47:
[----:B------:R-:W-:Y:S05]  /*0850*/  BSYNC.RECONVERGENT B0 ;  /* 0x0000000000007941 */ /* 0x000fea0003800200 */
.L_x_46:
[----:B------:R-:W0:Y:S01]  /*0860*/  MUFU.RCP R3, |R0| ;  /* 0x4000000000037308 */ /* 0x000e220000001000 */
[----:B------:R-:W-:Y:S01]  /*0870*/  FSETP.GT.AND P0, PT, |R0|, 1, PT ;  /* 0x3f8000000000780b */ /* 0x000fe20003f04200 */
[----:B------:R-:W-:Y:S02]  /*0880*/  IMAD.MOV.U32 R7, RZ, RZ, 0x3b2090aa ;  /* 0x3b2090aaff077424 */ /* 0x000fe400078e00ff */
[----:B------:R-:W-:Y:S01]  /*0890*/  HFMA2 R6, -RZ, RZ, 1.857421875, -1409 ;  /* 0x3f6ee581ff067431 */ /* 0x000fe200000001ff */
[----:B------:R-:W-:Y:S01]  /*08a0*/  UMOV UR6, 0x54442d18 ;  /* 0x54442d1800067882 */ /* 0x000fe20000000000 */
[----:B------:R-:W-:Y:S01]  /*08b0*/  UMOV UR7, 0x400921fb ;  /* 0x400921fb00077882 */ /* 0x000fe20000000000 */
[----:B0-----:R-:W-:-:S05]  /*08c0*/  FSEL R3, R3, |R0|, P0 ;  /* 0x4000000003037208 */ /* 0x001fca0000000000 */
        /* <DEDUP_REMOVED lines=14> */
[----:B------:R-:W0:Y:S02]  /*09b0*/  F2F.F64.F32 R2, R0 ;  /* 0x0000000000027310 */ /* 0x000e240000201800 */
[----:B0-----:R-:W-:-:S10]  /*09c0*/  DADD R2, R2, UR6 ;  /* 0x0000000602027e29 */ /* 0x001fd40008000000 */
[----:B------:R-:W0:Y:S02]  /*09d0*/  F2F.F32.F64 R3, R2 ;  /* 0x0000000200037310 */ /* 0x000e240000301000 */
[----:B0-----:R-:W-:Y:S01]  /*09e0*/  STG.E desc[UR4][R4.64], R3 ;  /* 0x0000000304007986 */ /* 0x001fe2000c101904 */
[----:B------:R-:W-:Y:S05]  /*09f0*/  EXIT ;  /* 0x000000000000794d */ /* 0x000fea0003800000 */
        .weak           $__internal_2_$__cuda_sm3x_div_rn_noftz_f32_slowpath
        .type           $__internal_2_$__cuda_sm3x_div_rn_noftz_f32_slowpath,@function
        .size           $__internal_2_$__cuda_sm3x_div_rn_noftz_f32_slowpath,(.L_x_91 - $__internal_2_$__cuda_sm3x_div_rn_noftz_f32_slowpath)
$__internal_2_$__cuda_sm3x_div_rn_noftz_f32_slowpath:
[----:B------:R-:W-:Y:S01]  /*0a00*/  SHF.R.U32.HI R7, RZ, 0x17, R3 ;  /* 0x00000017ff077819 */ /* 0x000fe20000011603 */
[----:B------:R-:W-:Y:S01]  /*0a10*/  BSSY.RECONVERGENT B2, `(.L_x_48) ;  /* 0x0000062000027945 */ /* 0x000fe20003800200 */
[----:B------:R-:W-:Y:S02]  /*0a20*/  SHF.R.U32.HI R6, RZ, 0x17, R0 ;  /* 0x00000017ff067819 */ /* 0x000fe40000011600 */
[----:B------:R-:W-:Y:S02]  /*0a30*/  LOP3.LUT R12, R7, 0xff, RZ, 0xc0, !PT ;  /* 0x000000ff070c7812 */ /* 0x000fe400078ec0ff */
[----:B------:R-:W-:-:S03]  /*0a40*/  LOP3.LUT R10, R6, 0xff, RZ, 0xc0, !PT ;  /* 0x000000ff060a7812 */ /* 0x000fc600078ec0ff */
[----:B------:R-:W-:Y:S01]  /*0a50*/  VIADD R8, R12, 0xffffffff ;  /* 0xffffffff0c087836 */ /* 0x000fe20000000000 */
[----:B------:R-:W-:-:S04]  /*0a60*/  IADD3 R7, PT, PT, R10, -0x1, RZ ;  /* 0xffffffff0a077810 */ /* 0x000fc80007ffe0ff */
[----:B------:R-:W-:-:S04]  /*0a70*/  ISETP.GT.U32.AND P0, PT, R8, 0xfd, PT ;  /* 0x000000fd0800780c */ /* 0x000fc80003f04070 */
[----:B------:R-:W-:-:S13]  /*0a80*/  ISETP.GT.U32.OR P0, PT, R7, 0xfd, P0 ;  /* 0x000000fd0700780c */ /* 0x000fda0000704470 */
[----:B------:R-:W-:Y:S01]  /*0a90*/  @!P0 IMAD.MOV.U32 R6, RZ, RZ, RZ ;  /* 0x000000ffff068224 */ /* 0x000fe200078e00ff */
[----:B------:R-:W-:Y:S06]  /*0aa0*/  @!P0 BRA `(.L_x_49) ;  /* 0x00000000005c8947 */ /* 0x000fec0003800000 */
[----:B------:R-:W-:Y:S02]  /*0ab0*/  FSETP.GTU.FTZ.AND P0, PT, |R0|, +INF , PT ;  /* 0x7f8000000000780b */ /* 0x000fe40003f1c200 */
[----:B------:R-:W-:-:S04]  /*0ac0*/  FSETP.GTU.FTZ.AND P1, PT, |R3|, +INF , PT ;  /* 0x7f8000000300780b */ /* 0x000fc80003f3c200 */
[----:B------:R-:W-:-:S13]  /*0ad0*/  PLOP3.LUT P0, PT, P0, P1, PT, 0xf8, 0x8f ;  /* 0x00000000008f781c */ /* 0x000fda0000703f70 */
[----:B------:R-:W-:Y:S05]  /*0ae0*/  @P0 BRA `(.L_x_50) ;  /* 0x00000004004c0947 */ /* 0x000fea0003800000 */
[----:B------:R-:W-:-:S13]  /*0af0*/  LOP3.LUT P0, RZ, R3, 0x7fffffff, R0, 0xc8, !PT ;  /* 0x7fffffff03ff7812 */ /* 0x000fda000780c800 */
[----:B------:R-:W-:Y:S05]  /*0b00*/  @!P0 BRA `(.L_x_51) ;  /* 0x00000004003c8947 */ /* 0x000fea0003800000 */
[C---:B------:R-:W-:Y:S02]  /*0b10*/  FSETP.NEU.FTZ.AND P2, PT, |R0|.reuse, +INF , PT ;  /* 0x7f8000000000780b */ /* 0x040fe40003f5d200 */
[----:B------:R-:W-:Y:S02]  /*0b20*/  FSETP.NEU.FTZ.AND P1, PT, |R3|, +INF , PT ;  /* 0x7f8000000300780b */ /* 0x000fe40003f3d200 */
[----:B------:R-:W-:-:S11]  /*0b30*/  FSETP.NEU.FTZ.AND P0, PT, |R0|, +INF , PT ;  /* 0x7f8000000000780b */ /* 0x000fd60003f1d200 */
[----:B------:R-:W-:Y:S05]  /*0b40*/  @!P1 BRA !P2, `(.L_x_51) ;  /* 0x00000004002c9947 */ /* 0x000fea0005000000 */
[----:B------:R-:W-:-:S04]  /*0b50*/  LOP3.LUT P2, RZ, R0, 0x7fffffff, RZ, 0xc0, !PT ;  /* 0x7fffffff00ff7812 */ /* 0x000fc8000784c0ff */
[----:B------:R-:W-:-:S13]  /*0b60*/  PLOP3.LUT P1, PT, P1, P2, PT, 0x2f, 0xf2 ;  /* 0x0000000000f2781c */ /* 0x000fda0000f24577 */
[----:B------:R-:W-:Y:S05]  /*0b70*/  @P1 BRA `(.L_x_52) ;  /* 0x0000000400181947 */ /* 0x000fea0003800000 */
[----:B------:R-:W-:-:S04]  /*0b80*/  LOP3.LUT P1, RZ, R3, 0x7fffffff, RZ, 0xc0, !PT ;  /* 0x7fffffff03ff7812 */ /* 0x000fc8000782c0ff */
[----:B------:R-:W-:-:S13]  /*0b90*/  PLOP3.LUT P0, PT, P0, P1, PT, 0x2f, 0xf2 ;  /* 0x0000000000f2781c */ /* 0x000fda0000702577 */
[----:B------:R-:W-:Y:S05]  /*0ba0*/  @P0 BRA `(.L_x_53) ;  /* 0x0000000400000947 */ /* 0x000fea0003800000 */
[----:B------:R-:W-:Y:S02]  /*0bb0*/  ISETP.GE.AND P0, PT, R7, RZ, PT ;  /* 0x000000ff0700720c */ /* 0x000fe40003f06270 */
[----:B------:R-:W-:-:S11]  /*0bc0*/  ISETP.GE.AND P1, PT, R8, RZ, PT ;  /* 0x000000ff0800720c */ /* 0x000fd60003f26270 */
[----:B------:R-:W-:Y:S01]  /*0bd0*/  @P0 MOV R6, RZ ;  /* 0x000000ff00060202 */ /* 0x000fe20000000f00 */
[----:B------:R-:W-:Y:S02]  /*0be0*/  @!P0 IMAD.MOV.U32 R6, RZ, RZ, -0x40 ;  /* 0xffffffc0ff068424 */ /* 0x000fe400078e00ff */
[----:B------:R-:W-:Y:S01]  /*0bf0*/  @!P0 FFMA R0, R0, 1.84467440737095516160e+19, RZ ;  /* 0x5f80000000008823 */ /* 0x000fe200000000ff */
[----:B------:R-:W-:Y:S02]  /*0c00*/  @!P1 FFMA R3, R3, 1.84467440737095516160e+19, RZ ;  /* 0x5f80000003039823 */ /* 0x000fe400000000ff */
[----:B------:R-:W-:-:S07]  /*0c10*/  @!P1 IADD3 R6, PT, PT, R6, 0x40, RZ ;  /* 0x0000004006069810 */ /* 0x000fce0007ffe0ff */
.L_x_49:
[----:B------:R-:W-:Y:S01]  /*0c20*/  LEA R8, R12, 0xc0800000, 0x17 ;  /* 0xc08000000c087811 */ /* 0x000fe200078eb8ff */
[----:B------:R-:W-:Y:S04]  /*0c30*/  BSSY.RECONVERGENT B3, `(.L_x_54) ;  /* 0x0000036000037945 */ /* 0x000fe80003800200 */
[----:B------:R-:W-:Y:S01]  /*0c40*/  IMAD.IADD R8, R3, 0x1, -R8 ;  /* 0x0000000103087824 */ /* 0x000fe200078e0a08 */
[----:B------:R-:W-:-:S03]  /*0c50*/  IADD3 R3, PT, PT, R10, -0x7f, RZ ;  /* 0xffffff810a037810 */ /* 0x000fc60007ffe0ff */
[----:B------:R-:W0:Y:S01]  /*0c60*/  MUFU.RCP R7, R8 ;  /* 0x0000000800077308 */ /* 0x000e220000001000 */
[----:B------:R-:W-:Y:S01]  /*0c70*/  FADD.FTZ R9, -R8, -RZ ;  /* 0x800000ff08097221 */ /* 0x000fe20000010100 */
[----:B------:R-:W-:-:S03]  /*0c80*/  IMAD R0, R3, -0x800000, R0 ;  /* 0xff80000003007824 */ /* 0x000fc600078e0200 */
[----:B0-----:R-:W-:-:S04]  /*0c90*/  FFMA R10, R7, R9, 1 ;  /* 0x3f800000070a7423 */ /* 0x001fc80000000009 */
[----:B------:R-:W-:-:S04]  /*0ca0*/  FFMA R14, R7, R10, R7 ;  /* 0x0000000a070e7223 */ /* 0x000fc80000000007 */
[----:B------:R-:W-:-:S04]  /*0cb0*/  FFMA R7, R0, R14, RZ ;  /* 0x0000000e00077223 */ /* 0x000fc800000000ff */
[----:B------:R-:W-:-:S04]  /*0cc0*/  FFMA R10, R9, R7, R0 ;  /* 0x00000007090a7223 */ /* 0x000fc80000000000 */
[----:B------:R-:W-:Y:S01]  /*0cd0*/  FFMA R11, R14, R10, R7 ;  /* 0x0000000a0e0b7223 */ /* 0x000fe20000000007 */
[----:B------:R-:W-:-:S03]  /*0ce0*/  IADD3 R7, PT, PT, R3, 0x7f, -R12 ;  /* 0x0000007f03077810 */ /* 0x000fc60007ffe80c */
[----:B------:R-:W-:Y:S02]  /*0cf0*/  FFMA R10, R9, R11, R0 ;  /* 0x0000000b090a7223 */ /* 0x000fe40000000000 */
[----:B------:R-:W-:Y:S02]  /*0d00*/  IMAD.IADD R7, R7, 0x1, R6 ;  /* 0x0000000107077824 */ /* 0x000fe400078e0206 */
[----:B------:R-:W-:-:S05]  /*0d10*/  FFMA R0, R14, R10, R11 ;  /* 0x0000000a0e007223 */ /* 0x000fca000000000b */
[----:B------:R-:W-:-:S04]  /*0d20*/  SHF.R.U32.HI R3, RZ, 0x17, R0 ;  /* 0x00000017ff037819 */ /* 0x000fc80000011600 */
[----:B------:R-:W-:-:S04]  /*0d30*/  LOP3.LUT R3, R3, 0xff, RZ, 0xc0, !PT ;  /* 0x000000ff03037812 */ /* 0x000fc800078ec0ff */
[----:B------:R-:W-:-:S05]  /*0d40*/  IADD3 R9, PT, PT, R3, R7, RZ ;  /* 0x0000000703097210 */ /* 0x000fca0007ffe0ff */
[----:B------:R-:W-:-:S05]  /*0d50*/  VIADD R3, R9, 0xffffffff ;  /* 0xffffffff09037836 */ /* 0x000fca0000000000 */
[----:B------:R-:W-:-:S13]  /*0d60*/  ISETP.GE.U32.AND P0, PT, R3, 0xfe, PT ;  /* 0x000000fe0300780c */ /* 0x000fda0003f06070 */
[----:B------:R-:W-:Y:S05]  /*0d70*/  @!P0 BRA `(.L_x_55) ;  /* 0x0000000000808947 */ /* 0x000fea0003800000 */
[----:B------:R-:W-:-:S13]  /*0d80*/  ISETP.GT.AND P0, PT, R9, 0xfe, PT ;  /* 0x000000fe0900780c */ /* 0x000fda0003f04270 */
[----:B------:R-:W-:Y:S05]  /*0d90*/  @P0 BRA `(.L_x_56) ;  /* 0x00000000006c0947 */ /* 0x000fea0003800000 */
[----:B------:R-:W-:-:S13]  /*0da0*/  ISETP.GE.AND P0, PT, R9, 0x1, PT ;  /* 0x000000010900780c */ /* 0x000fda0003f06270 */
[----:B------:R-:W-:Y:S05]  /*0db0*/  @P0 BRA `(.L_x_57) ;  /* 0x0000000000740947 */ /* 0x000fea0003800000 */
[----:B------:R-:W-:Y:S02]  /*0dc0*/  ISETP.GE.AND P0, PT, R9, -0x18, PT ;  /* 0xffffffe80900780c */ /* 0x000fe40003f06270 */
[----:B------:R-:W-:-:S11]  /*0dd0*/  LOP3.LUT R0, R0, 0x80000000, RZ, 0xc0, !PT ;  /* 0x8000000000007812 */ /* 0x000fd600078ec0ff */
[----:B------:R-:W-:Y:S05]  /*0de0*/  @!P0 BRA `(.L_x_57) ;  /* 0x0000000000688947 */ /* 0x000fea0003800000 */
[CCC-:B------:R-:W-:Y:S01]  /*0df0*/  FFMA.RZ R3, R14.reuse, R10.reuse, R11.reuse ;  /* 0x0000000a0e037223 */ /* 0x1c0fe2000000c00b */
[C---:B------:R-:W-:Y:S01]  /*0e00*/  IADD3 R8, PT, PT, R9.reuse, 0x20, RZ ;  /* 0x0000002009087810 */ /* 0x040fe20007ffe0ff */
[CCC-:B------:R-:W-:Y:S01]  /*0e10*/  FFMA.RM R6, R14.reuse, R10.reuse, R11.reuse ;  /* 0x0000000a0e067223 */ /* 0x1c0fe2000000400b */
[----:B------:R-:W-:Y:S02]  /*0e20*/  ISETP.NE.AND P2, PT, R9, RZ, PT ;  /* 0x000000ff0900720c */ /* 0x000fe40003f45270 */
[----:B------:R-:W-:Y:S01]  /*0e30*/  LOP3.LUT R7, R3, 0x7fffff, RZ, 0xc0, !PT ;  /* 0x007fffff03077812 */ /* 0x000fe200078ec0ff */
[----:B------:R-:W-:Y:S01]  /*0e40*/  FFMA.RP R3, R14, R10, R11 ;  /* 0x0000000a0e037223 */ /* 0x000fe2000000800b */
[----:B------:R-:W-:Y:S01]  /*0e50*/  ISETP.NE.AND P1, PT, R9, RZ, PT ;  /* 0x000000ff0900720c */ /* 0x000fe20003f25270 */
[----:B------:R-:W-:Y:S01]  /*0e60*/  IMAD.MOV R9, RZ, RZ, -R9 ;  /* 0x000000ffff097224 */ /* 0x000fe200078e0a09 */
[----:B------:R-:W-:Y:S02]  /*0e70*/  LOP3.LUT R7, R7, 0x800000, RZ, 0xfc, !PT ;  /* 0x0080000007077812 */ /* 0x000fe400078efcff */
[----:B------:R-:W-:-:S02]  /*0e80*/  FSETP.NEU.FTZ.AND P0, PT, R3, R6, PT ;  /* 0x000000060300720b */ /* 0x000fc40003f1d000 */
[----:B------:R-:W-:Y:S02]  /*0e90*/  SHF.L.U32 R8, R7, R8, RZ ;  /* 0x0000000807087219 */ /* 0x000fe400000006ff */
[----:B------:R-:W-:Y:S02]  /*0ea0*/  SEL R6, R9, RZ, P2 ;  /* 0x000000ff09067207 */ /* 0x000fe40001000000 */
[----:B------:R-:W-:Y:S02]  /*0eb0*/  ISETP.NE.AND P1, PT, R8, RZ, P1 ;  /* 0x000000ff0800720c */ /* 0x000fe40000f25270 */
[----:B------:R-:W-:Y:S02]  /*0ec0*/  SHF.R.U32.HI R6, RZ, R6, R7 ;  /* 0x00000006ff067219 */ /* 0x000fe40000011607 */
[----:B------:R-:W-:Y:S02]  /*0ed0*/  PLOP3.LUT P0, PT, P0, P1, PT, 0xf8, 0x8f ;  /* 0x00000000008f781c */ /* 0x000fe40000703f70 */
[----:B------:R-:W-:-:S02]  /*0ee0*/  SHF.R.U32.HI R8, RZ, 0x1, R6 ;  /* 0x00000001ff087819 */ /* 0x000fc40000011606 */
[----:B------:R-:W-:-:S04]  /*0ef0*/  SEL R3, RZ, 0x1, !P0 ;  /* 0x00000001ff037807 */ /* 0x000fc80004000000 */
[----:B------:R-:W-:-:S04]  /*0f00*/  LOP3.LUT R3, R3, 0x1, R8, 0xf8, !PT ;  /* 0x0000000103037812 */ /* 0x000fc800078ef808 */
[----:B------:R-:W-:-:S04]  /*0f10*/  LOP3.LUT R3, R3, R6, RZ, 0xc0, !PT ;  /* 0x0000000603037212 */ /* 0x000fc800078ec0ff */
[----:B------:R-:W-:-:S04]  /*0f20*/  IADD3 R3, PT, PT, R8, R3, RZ ;  /* 0x0000000308037210 */ /* 0x000fc80007ffe0ff */
[----:B------:R-:W-:Y:S01]  /*0f30*/  LOP3.LUT R0, R3, R0, RZ, 0xfc, !PT ;  /* 0x0000000003007212 */ /* 0x000fe200078efcff */
[----:B------:R-:W-:Y:S06]  /*0f40*/  BRA `(.L_x_57) ;  /* 0x0000000000107947 */ /* 0x000fec0003800000 */
.L_x_56:
[----:B------:R-:W-:-:S04]  /*0f50*/  LOP3.LUT R0, R0, 0x80000000, RZ, 0xc0, !PT ;  /* 0x8000000000007812 */ /* 0x000fc800078ec0ff */
[----:B------:R-:W-:Y:S01]  /*0f60*/  LOP3.LUT R0, R0, 0x7f800000, RZ, 0xfc, !PT ;  /* 0x7f80000000007812 */ /* 0x000fe200078efcff */
[----:B------:R-:W-:Y:S06]  /*0f70*/  BRA `(.L_x_57) ;  /* 0x0000000000047947 */ /* 0x000fec0003800000 */
.L_x_55:
[----:B------:R-:W-:-:S07]  /*0f80*/  IMAD R0, R7, 0x800000, R0 ;  /* 0x0080000007007824 */ /* 0x000fce00078e0200 */
.L_x_57:
[----:B------:R-:W-:Y:S05]  /*0f90*/  BSYNC.RECONVERGENT B3 ;  /* 0x0000000000037941 */ /* 0x000fea0003800200 */
.L_x_54:
[----:B------:R-:W-:Y:S05]  /*0fa0*/  BRA `(.L_x_58) ;  /* 0x0000000000207947 */ /* 0x000fea0003800000 */
.L_x_53:
[----:B------:R-:W-:-:S04]  /*0fb0*/  LOP3.LUT R0, R3, 0x80000000, R0, 0x48, !PT ;  /* 0x8000000003007812 */ /* 0x000fc800078e4800 */
[----:B------:R-:W-:Y:S01]  /*0fc0*/  LOP3.LUT R0, R0, 0x7f800000, RZ, 0xfc, !PT ;  /* 0x7f80000000007812 */ /* 0x000fe200078efcff */
[----:B------:R-:W-:Y:S06]  /*0fd0*/  BRA `(.L_x_58) ;  /* 0x0000000000147947 */ /* 0x000fec0003800000 */
.L_x_52:
[----:B------:R-:W-:Y:S01]  /*0fe0*/  LOP3.LUT R0, R3, 0x80000000, R0, 0x48, !PT ;  /* 0x8000000003007812 */ /* 0x000fe200078e4800 */
[----:B------:R-:W-:Y:S06]  /*0ff0*/  BRA `(.L_x_58) ;  /* 0x00000000000c7947 */ /* 0x000fec0003800000 */
.L_x_51:
[----:B------:R-:W0:Y:S01]  /*1000*/  MUFU.RSQ R0, -QNAN ;  /* 0xffc0000000007908 */ /* 0x000e220000001400 */
[----:B------:R-:W-:Y:S05]  /*1010*/  BRA `(.L_x_58) ;  /* 0x0000000000047947 */ /* 0x000fea0003800000 */
.L_x_50:
[----:B------:R-:W-:-:S07]  /*1020*/  FADD.FTZ R0, R0, R3 ;  /* 0x0000000300007221 */ /* 0x000fce0000010000 */
.L_x_58:
[----:B------:R-:W-:Y:S05]  /*1030*/  BSYNC.RECONVERGENT B2 ;  /* 0x0000000000027941 */ /* 0x000fea0003800200 */
.L_x_48:
[----:B------:R-:W-:-:S04]  /*1040*/  HFMA2 R3, -RZ, RZ, 0, 0 ;  /* 0x00000000ff037431 */ /* 0x000fc800000001ff */
[----:B0-----:R-:W-:Y:S05]  /*1050*/  RET.REL.NODEC R2 `(_Z9get_thetaPfS_S_ii) ;  /* 0xffffffec02e87950 */ /* 0x001fea0003c3ffff */
.L_x_59:
        /* <DEDUP_REMOVED lines=10> */
.L_x_91:


//--------------------- .text._Z7laplacePfS_ffii  --------------------------
	.section	.text._Z7laplacePfS_ffii,"ax",@progbits
	.align	128
        .global         _Z7laplacePfS_ffii
        .type           _Z7laplacePfS_ffii,@function
        .size           _Z7laplacePfS_ffii,(.L_x_92 - _Z7laplacePfS_ffii)
        .other          _Z7laplacePfS_ffii,@"STO_CUDA_ENTRY STV_DEFAULT"
_Z7laplacePfS_ffii:
.text._Z7laplacePfS_ffii:
        /* <DEDUP_REMOVED lines=15> */
[----:B------:R-:W1:Y:S01]  /*00f0*/  LDC.64 R20, c[0x0][0x380] ;  /* 0x0000e000ff147b82 */ /* 0x000e620000000a00 */
[----:B------:R-:W2:Y:S05]  /*0100*/  LDCU.64 UR4, c[0x0][0x358] ;  /* 0x00006b00ff0477ac */ /* 0x000eaa0008000a00 */
[----:B0-----:R-:W0:Y:S02]  /*0110*/  MUFU.RCP R2, R2 ;  /* 0x0000000200027308 */ /* 0x001e240000001000 */
[----:B0-----:R-:W-:-:S06]  /*0120*/  VIADD R4, R2, 0xffffffe ;  /* 0x0ffffffe02047836 */ /* 0x001fcc0000000000 */
[----:B------:R0:W3:Y:S02]  /*0130*/  F2I.FTZ.U32.TRUNC.NTZ R5, R4 ;  /* 0x0000000400057305 */ /* 0x0000e4000021f000 */
[----:B0-----:R-:W-:Y:S02]  /*0140*/  IMAD.MOV.U32 R4, RZ, RZ, RZ ;  /* 0x000000ffff047224 */ /* 0x001fe400078e00ff */
[----:B---3--:R-:W-:-:S04]  /*0150*/  IMAD.MOV R0, RZ, RZ, -R5 ;  /* 0x000000ffff007224 */ /* 0x008fc800078e0a05 */
[----:B------:R-:W-:Y:S01]  /*0160*/  IMAD R9, R0, R7, RZ ;  /* 0x0000000700097224 */ /* 0x000fe200078e02ff */
[----:B------:R-:W-:-:S03]  /*0170*/  IADD3 R0, PT, PT, R11, -0x1, R7 ;  /* 0xffffffff0b007810 */ /* 0x000fc60007ffe007 */
[----:B------:R-:W-:-:S04]  /*0180*/  IMAD.HI.U32 R5, R5, R9, R4 ;  /* 0x0000000905057227 */ /* 0x000fc800078e0004 */
[----:B------:R-:W-:Y:S02]  /*0190*/  IMAD R4, R11, R6, R3 ;  /* 0x000000060b047224 */ /* 0x000fe400078e0203 */
[----:B------:R-:W-:-:S04]  /*01a0*/  IMAD.HI.U32 R8, R5, R0, RZ ;  /* 0x0000000005087227 */ /* 0x000fc800078e00ff */
[----:B------:R-:W-:-:S04]  /*01b0*/  IMAD.HI.U32 R5, R5, R10, RZ ;  /* 0x0000000a05057227 */ /* 0x000fc800078e00ff */
[----:B------:R-:W-:Y:S01]  /*01c0*/  IMAD.MOV R8, RZ, RZ, -R8 ;  /* 0x000000ffff087224 */ /* 0x000fe200078e0a08 */
[----:B------:R-:W-:Y:S01]  /*01d0*/  IADD3 R5, PT, PT, -R5, RZ, RZ ;  /* 0x000000ff05057210 */ /* 0x000fe20007ffe1ff */
[----:B-1----:R-:W-:-:S04]  /*01e0*/  IMAD.WIDE R14, R4, 0x4, R20 ;  /* 0x00000004040e7825 */ /* 0x002fc800078e0214 */
[C---:B------:R-:W-:Y:S02]  /*01f0*/  IMAD R0, R7.reuse, R8, R0 ;  /* 0x0000000807007224 */ /* 0x040fe400078e0200 */
[----:B------:R-:W-:Y:S01]  /*0200*/  IMAD R10, R7, R5, R10 ;  /* 0x00000005070a7224 */ /* 0x000fe200078e020a */
[-C--:B------:R-:W-:Y:S01]  /*0210*/  LOP3.LUT R5, RZ, R7.reuse, RZ, 0x33, !PT ;  /* 0x00000007ff057212 */ /* 0x080fe200078e33ff */
[----:B--2---:R-:W2:Y:S01]  /*0220*/  LDG.E R14, desc[UR4][R14.64] ;  /* 0x000000040e0e7981 */ /* 0x004ea2000c1e1900 */
[-C--:B------:R-:W-:Y:S01]  /*0230*/  ISETP.GE.U32.AND P0, PT, R0, R7.reuse, PT ;  /* 0x000000070000720c */ /* 0x080fe20003f06070 */
[----:B------:R-:W0:Y:S01]  /*0240*/  LDC R8, c[0x0][0x390] ;  /* 0x0000e400ff087b82 */ /* 0x000e220000000800 */
[----:B------:R-:W-:-:S11]  /*0250*/  ISETP.GE.U32.AND P1, PT, R10, R7, PT ;  /* 0x000000070a00720c */ /* 0x000fd60003f26070 */
[--C-:B------:R-:W-:Y:S02]  /*0260*/  @P0 IMAD.IADD R0, R0, 0x1, -R7.reuse ;  /* 0x0000000100000824 */ /* 0x100fe400078e0a07 */
[----:B------:R-:W-:Y:S01]  /*0270*/  @P1 IMAD.IADD R10, R10, 0x1, -R7 ;  /* 0x000000010a0a1824 */ /* 0x000fe200078e0a07 */
[----:B------:R-:W-:Y:S02]  /*0280*/  ISETP.NE.U32.AND P1, PT, R7, RZ, PT ;  /* 0x000000ff0700720c */ /* 0x000fe40003f25070 */
[-C--:B------:R-:W-:Y:S02]  /*0290*/  ISETP.GE.U32.AND P0, PT, R0, R7.reuse, PT ;  /* 0x000000070000720c */ /* 0x080fe40003f06070 */
[----:B------:R-:W-:-:S11]  /*02a0*/  ISETP.GE.U32.AND P2, PT, R10, R7, PT ;  /* 0x000000070a00720c */ /* 0x000fd60003f46070 */
[--C-:B------:R-:W-:Y:S02]  /*02b0*/  @P0 IMAD.IADD R0, R0, 0x1, -R7.reuse ;  /* 0x0000000100000824 */ /* 0x100fe400078e0a07 */
[----:B------:R-:W-:-:S03]  /*02c0*/  @P2 IMAD.IADD R10, R10, 0x1, -R7 ;  /* 0x000000010a0a2824 */ /* 0x000fc600078e0a07 */
[C---:B------:R-:W-:Y:S02]  /*02d0*/  SEL R0, R5.reuse, R0, !P1 ;  /* 0x0000000005007207 */ /* 0x040fe40004800000 */
[----:B------:R-:W-:-:S03]  /*02e0*/  SEL R5, R5, R10, !P1 ;  /* 0x0000000a05057207 */ /* 0x000fc60004800000 */
[-CC-:B------:R-:W-:Y:S02]  /*02f0*/  IMAD R13, R0, R6.reuse, R3.reuse ;  /* 0x00000006000d7224 */ /* 0x180fe400078e0203 */
[----:B------:R-:W-:Y:S02]  /*0300*/  IMAD R5, R5, R6, R3 ;  /* 0x0000000605057224 */ /* 0x000fe400078e0203 */
[----:B------:R-:W-:-:S04]  /*0310*/  IMAD.WIDE R12, R13, 0x4, R20 ;  /* 0x000000040d0c7825 */ /* 0x000fc800078e0214 */
[----:B------:R-:W-:Y:S02]  /*0320*/  IMAD.WIDE R20, R5, 0x4, R20 ;  /* 0x0000000405147825 */ /* 0x000fe400078e0214 */
[----:B------:R1:W3:Y:S04]  /*0330*/  LDG.E R5, desc[UR4][R12.64] ;  /* 0x000000040c057981 */ /* 0x0002e8000c1e1900 */
[----:B------:R4:W3:Y:S01]  /*0340*/  LDG.E R10, desc[UR4][R20.64] ;  /* 0x00000004140a7981 */ /* 0x0008e2000c1e1900 */
[----:B------:R-:W-:-:S04]  /*0350*/  IABS R0, R6 ;  /* 0x0000000600007213 */ /* 0x000fc80000000000 */
[----:B------:R-:W5:Y:S01]  /*0360*/  I2F.RP R7, R0 ;  /* 0x0000000000077306 */ /* 0x000f620000209400 */
[----:B0-----:R-:W-:-:S07]  /*0370*/  FMUL R8, R8, R8 ;  /* 0x0000000808087220 */ /* 0x001fce0000400000 */
[----:B------:R-:W0:Y:S08]  /*0380*/  F2F.F64.F32 R8, R8 ;  /* 0x0000000800087310 */ /* 0x000e300000201800 */
[----:B-----5:R-:W5:Y:S08]  /*0390*/  MUFU.RCP R7, R7 ;  /* 0x0000000700077308 */ /* 0x020f700000001000 */
[----:B0-----:R-:W1:Y:S01]  /*03a0*/  MUFU.RCP64H R17, R9 ;  /* 0x0000000900117308 */ /* 0x001e620000001800 */
[----:B-----5:R-:W-:-:S07]  /*03b0*/  IADD3 R18, PT, PT, R7, 0xffffffe, RZ ;  /* 0x0ffffffe07127810 */ /* 0x020fce0007ffe0ff */
[----:B------:R0:W5:Y:S01]  /*03c0*/  F2I.FTZ.U32.TRUNC.NTZ R19, R18 ;  /* 0x0000001200137305 */ /* 0x000162000021f000 */
[----:B------:R-:W-:Y:S01]  /*03d0*/  IMAD.MOV.U32 R16, RZ, RZ, 0x1 ;  /* 0x00000001ff107424 */ /* 0x000fe200078e00ff */
[----:B------:R-:W-:-:S05]  /*03e0*/  IADD3 R2, PT, PT, R3, -0x1, R6 ;  /* 0xffffffff03027810 */ /* 0x000fca0007ffe006 */
[----:B-1----:R-:W-:Y:S01]  /*03f0*/  DFMA R12, -R8, R16, 1 ;  /* 0x3ff00000080c742b */ /* 0x002fe20000000110 */
[----:B0-----:R-:W-:Y:S02]  /*0400*/  IMAD.MOV.U32 R18, RZ, RZ, RZ ;  /* 0x000000ffff127224 */ /* 0x001fe400078e00ff */
[----:B-----5:R-:W-:-:S04]  /*0410*/  IMAD.MOV R15, RZ, RZ, -R19 ;  /* 0x000000ffff0f7224 */ /* 0x020fc800078e0a13 */
[----:B------:R-:W-:Y:S01]  /*0420*/  IMAD R7, R15, R0, RZ ;  /* 0x000000000f077224 */ /* 0x000fe200078e02ff */
[----:B------:R-:W-:Y:S01]  /*0430*/  IABS R15, R2 ;  /* 0x00000002000f7213 */ /* 0x000fe20000000000 */
[----:B------:R-:W-:Y:S02]  /*0440*/  DFMA R12, R12, R12, R12 ;  /* 0x0000000c0c0c722b */ /* 0x000fe4000000000c */
[----:B------:R-:W-:Y:S01]  /*0450*/  IMAD.HI.U32 R18, R19, R7, R18 ;  /* 0x0000000713127227 */ /* 0x000fe200078e0012 */
[----:B------:R-:W-:-:S03]  /*0460*/  MOV R19, R15 ;  /* 0x0000000f00137202 */ /* 0x000fc60000000f00 */
[----:B------:R-:W-:Y:S02]  /*0470*/  VIADD R3, R3, 0x1 ;  /* 0x0000000103037836 */ /* 0x000fe40000000000 */
[----:B----4-:R-:W-:Y:S01]  /*0480*/  IMAD.HI.U32 R20, R18, R19, RZ ;  /* 0x0000001312147227 */ /* 0x010fe200078e00ff */
[----:B------:R-:W-:Y:S02]  /*0490*/  DFMA R16, R16, R12, R16 ;  /* 0x0000000c1010722b */ /* 0x000fe40000000010 */
[----:B------:R-:W-:Y:S01]  /*04a0*/  IABS R7, R3 ;  /* 0x0000000300077213 */ /* 0x000fe20000000000 */
[----:B------:R-:W-:-:S04]  /*04b0*/  IMAD.MOV R20, RZ, RZ, -R20 ;  /* 0x000000ffff147224 */ /* 0x000fc800078e0a14 */
[----:B------:R-:W-:Y:S01]  /*04c0*/  IMAD.HI.U32 R18, R18, R7, RZ ;  /* 0x0000000712127227 */ /* 0x000fe200078e00ff */
[----:B------:R-:W-:Y:S01]  /*04d0*/  BSSY.RECONVERGENT B0, `(.L_x_60) ;  /* 0x000002b000007945 */ /* 0x000fe20003800200 */
[----:B--2---:R-:W0:Y:S02]  /*04e0*/  F2F.F64.F32 R14, R14 ;  /* 0x0000000e000e7310 */ /* 0x004e240000201800 */
[----:B0-----:R-:W-:Y:S01]  /*04f0*/  DADD R14, R14, R14 ;  /* 0x000000000e0e7229 */ /* 0x001fe2000000000e */
[----:B---3--:R-:W-:-:S05]  /*0500*/  FADD R10, R5, R10 ;  /* 0x0000000a050a7221 */ /* 0x008fca0000000000 */
[----:B------:R-:W0:Y:S01]  /*0510*/  F2F.F64.F32 R12, R10 ;  /* 0x0000000a000c7310 */ /* 0x000e220000201800 */
[----:B------:R-:W-:Y:S02]  /*0520*/  IMAD R5, R0, R20, R19 ;  /* 0x0000001400057224 */ /* 0x000fe400078e0213 */
[----:B------:R-:W-:Y:S01]  /*0530*/  IMAD.MOV R20, RZ, RZ, -R18 ;  /* 0x000000ffff147224 */ /* 0x000fe200078e0a12 */
[----:B------:R-:W-:-:S03]  /*0540*/  DFMA R18, -R8, R16, 1 ;  /* 0x3ff000000812742b */ /* 0x000fc60000000110 */
[C---:B------:R-:W-:Y:S01]  /*0550*/  IMAD R7, R0.reuse, R20, R7 ;  /* 0x0000001400077224 */ /* 0x040fe200078e0207 */
[----:B------:R-:W-:-:S04]  /*0560*/  ISETP.GT.U32.AND P0, PT, R0, R5, PT ;  /* 0x000000050000720c */ /* 0x000fc80003f04070 */
[----:B------:R-:W-:Y:S02]  /*0570*/  DFMA R18, R16, R18, R16 ;  /* 0x000000121012722b */ /* 0x000fe40000000010 */
[----:B0-----:R-:W-:Y:S01]  /*0580*/  DADD R12, R12, -R14 ;  /* 0x000000000c0c7229 */ /* 0x001fe2000000080e */
[----:B------:R-:W-:-:S07]  /*0590*/  ISETP.GT.U32.AND P1, PT, R0, R7, PT ;  /* 0x000000070000720c */ /* 0x000fce0003f24070 */
[----:B------:R-:W-:Y:S01]  /*05a0*/  DMUL R16, R12, R18 ;  /* 0x000000120c107228 */ /* 0x000fe20000000000 */
[----:B------:R-:W-:-:S05]  /*05b0*/  @!P0 IMAD.IADD R5, R5, 0x1, -R0 ;  /* 0x0000000105058824 */ /* 0x000fca00078e0a00 */
[----:B------:R-:W-:Y:S02]  /*05c0*/  @!P1 IMAD.IADD R7, R7, 0x1, -R0 ;  /* 0x0000000107079824 */ /* 0x000fe400078e0a00 */
[----:B------:R-:W-:Y:S01]  /*05d0*/  DFMA R20, -R8, R16, R12 ;  /* 0x000000100814722b */ /* 0x000fe2000000010c */
[C---:B------:R-:W-:Y:S02]  /*05e0*/  ISETP.GT.U32.AND P2, PT, R0.reuse, R5, PT ;  /* 0x000000050000720c */ /* 0x040fe40003f44070 */
[----:B------:R-:W-:Y:S02]  /*05f0*/  ISETP.GT.U32.AND P3, PT, R0, R7, PT ;  /* 0x000000070000720c */ /* 0x000fe40003f64070 */
[----:B------:R-:W-:Y:S02]  /*0600*/  ISETP.GE.AND P0, PT, R2, RZ, PT ;  /* 0x000000ff0200720c */ /* 0x000fe40003f06270 */
[----:B------:R-:W-:Y:S01]  /*0610*/  ISETP.GE.AND P1, PT, R3, RZ, PT ;  /* 0x000000ff0300720c */ /* 0x000fe20003f26270 */
[----:B------:R-:W-:-:S06]  /*0620*/  DFMA R2, R18, R20, R16 ;  /* 0x000000141202722b */ /* 0x000fcc0000000010 */
[----:B------:R-:W-:Y:S02]  /*0630*/  @!P2 IADD3 R5, PT, PT, R5, -R0, RZ ;  /* 0x800000000505a210 */ /* 0x000fe40007ffe0ff */
[----:B------:R-:W-:Y:S02]  /*0640*/  @!P3 IMAD.IADD R7, R7, 0x1, -R0 ;  /* 0x000000010707b824 */ /* 0x000fe400078e0a00 */
[----:B------:R-:W-:Y:S01]  /*0650*/  FFMA R10, RZ, R9, R3 ;  /* 0x00000009ff0a7223 */ /* 0x000fe20000000003 */
[----:B------:R-:W-:Y:S02]  /*0660*/  @!P0 IMAD.MOV R5, RZ, RZ, -R5 ;  /* 0x000000ffff058224 */ /* 0x000fe400078e0a05 */
[----:B------:R-:W-:Y:S01]  /*0670*/  @!P1 IMAD.MOV R7, RZ, RZ, -R7 ;  /* 0x000000ffff079224 */ /* 0x000fe200078e0a07 */
[----:B------:R-:W-:Y:S02]  /*0680*/  FSETP.GEU.AND P1, PT, |R13|, 6.5827683646048100446e-37, PT ;  /* 0x036000000d00780b */ /* 0x000fe40003f2e200 */
[----:B------:R-:W-:-:S02]  /*0690*/  FSETP.GT.AND P0, PT, |R10|, 1.469367938527859385e-39, PT ;  /* 0x001000000a00780b */ /* 0x000fc40003f04200 */
[----:B------:R-:W-:Y:S02]  /*06a0*/  ISETP.NE.AND P2, PT, R6, RZ, PT ;  /* 0x000000ff0600720c */ /* 0x000fe40003f45270 */
[----:B------:R-:W-:-:S04]  /*06b0*/  LOP3.LUT R0, RZ, R6, RZ, 0x33, !PT ;  /* 0x00000006ff007212 */ /* 0x000fc800078e33ff */
[C---:B------:R-:W-:Y:S02]  /*06c0*/  SEL R5, R0.reuse, R5, !P2 ;  /* 0x0000000500057207 */ /* 0x040fe40005000000 */
[----:B------:R-:W-:-:S03]  /*06d0*/  SEL R0, R0, R7, !P2 ;  /* 0x0000000700007207 */ /* 0x000fc60005000000 */
[CC--:B------:R-:W-:Y:S02]  /*06e0*/  IMAD R5, R11.reuse, R6.reuse, R5 ;  /* 0x000000060b057224 */ /* 0x0c0fe400078e0205 */
[----:B------:R-:W-:Y:S01]  /*06f0*/  IMAD R6, R11, R6, R0 ;  /* 0x000000060b067224 */ /* 0x000fe200078e0200 */
[----:B------:R-:W-:Y:S06]  /*0700*/  @P0 BRA P1, `(.L_x_61) ;  /* 0x00000000001c0947 */ /* 0x000fec0000800000 */
[----:B------:R-:W-:Y:S01]  /*0710*/  IMAD.MOV.U32 R7, RZ, RZ, R12 ;  /* 0x000000ffff077224 */ /* 0x000fe200078e000c */
[----:B------:R-:W-:Y:S01]  /*0720*/  MOV R16, R13 ;  /* 0x0000000d00107202 */ /* 0x000fe20000000f00 */
[----:B------:R-:W-:Y:S01]  /*0730*/  IMAD.MOV.U32 R11, RZ, RZ, R9 ;  /* 0x000000ffff0b7224 */ /* 0x000fe200078e0009 */
[----:B------:R-:W-:-:S07]  /*0740*/  MOV R0, 0x760 ;  /* 0x0000076000007802 */ /* 0x000fce0000000f00 */
[----:B------:R-:W-:Y:S05]  /*0750*/  CALL.REL.NOINC `($__internal_3_$__cuda_sm20_div_rn_f64_full) ;  /* 0x0000000000ac7944 */ /* 0x000fea0003c00000 */
[----:B------:R-:W-:Y:S02]  /*0760*/  IMAD.MOV.U32 R2, RZ, RZ, R18 ;  /* 0x000000ffff027224 */ /* 0x000fe400078e0012 */
[----:B------:R-:W-:-:S07]  /*0770*/  IMAD.MOV.U32 R3, RZ, RZ, R19 ;  /* 0x000000ffff037224 */ /* 0x000fce00078e0013 */
.L_x_61:
[----:B------:R-:W-:Y:S05]  /*0780*/  BSYNC.RECONVERGENT B0 ;  /* 0x0000000000007941 */ /* 0x000fea0003800200 */
.L_x_60:
        /* <DEDUP_REMOVED lines=26> */
[----:B------:R-:W-:Y:S01]  /*0930*/  MOV R7, R14 ;  /* 0x0000000e00077202 */ /* 0x000fe20000000f00 */
[----:B------:R-:W-:Y:S01]  /*0940*/  IMAD.MOV.U32 R16, RZ, RZ, R15 ;  /* 0x000000ffff107224 */ /* 0x000fe200078e000f */
[----:B------:R-:W-:Y:S01]  /*0950*/  MOV R0, 0x980 ;  /* 0x0000098000007802 */ /* 0x000fe20000000f00 */
[----:B------:R-:W-:-:S07]  /*0960*/  IMAD.MOV.U32 R11, RZ, RZ, R9 ;  /* 0x000000ffff0b7224 */ /* 0x000fce00078e0009 */
[----:B------:R-:W-:Y:S05]  /*0970*/  CALL.REL.NOINC `($__internal_3_$__cuda_sm20_div_rn_f64_full) ;  /* 0x0000000000247944 */ /* 0x000fea0003c00000 */
[----:B------:R-:W-:Y:S02]  /*0980*/  IMAD.MOV.U32 R6, RZ, RZ, R18 ;  /* 0x000000ffff067224 */ /* 0x000fe400078e0012 */
[----:B------:R-:W-:-:S07]  /*0990*/  IMAD.MOV.U32 R7, RZ, RZ, R19 ;  /* 0x000000ffff077224 */ /* 0x000fce00078e0013 */
.L_x_63:
[----:B------:R-:W-:Y:S05]  /*09a0*/  BSYNC.RECONVERGENT B0 ;  /* 0x0000000000007941 */ /* 0x000fea0003800200 */
.L_x_62:
[----:B------:R-:W0:Y:S01]  /*09b0*/  LDC.64 R8, c[0x0][0x388] ;  /* 0x0000e200ff087b82 */ /* 0x000e220000000a00 */
[----:B------:R-:W-:-:S10]  /*09c0*/  DADD R2, R6, R2 ;  /* 0x0000000006027229 */ /* 0x000fd40000000002 */
[----:B------:R-:W1:Y:S01]  /*09d0*/  F2F.F32.F64 R3, R2 ;  /* 0x0000000200037310 */ /* 0x000e620000301000 */
[----:B0-----:R-:W-:-:S05]  /*09e0*/  IMAD.WIDE R4, R4, 0x4, R8 ;  /* 0x0000000404047825 */ /* 0x001fca00078e0208 */
[----:B-1----:R-:W-:Y:S01]  /*09f0*/  STG.E desc[UR4][R4.64], R3 ;  /* 0x0000000304007986 */ /* 0x002fe2000c101904 */
[----:B------:R-:W-:Y:S05]  /*0a00*/  EXIT ;  /* 0x000000000000794d */ /* 0x000fea0003800000 */
        .weak           $__internal_3_$__cuda_sm20_div_rn_f64_full
        .type           $__internal_3_$__cuda_sm20_div_rn_f64_full,@function
        .size           $__internal_3_$__cuda_sm20_div_rn_f64_full,(.L_x_92 - $__internal_3_$__cuda_sm20_div_rn_f64_full)
$__internal_3_$__cuda_sm20_div_rn_f64_full:
[C---:B------:R-:W-:Y:S01]  /*0a10*/  FSETP.GEU.AND P0, PT, |R11|.reuse, 1.469367938527859385e-39, PT ;  /* 0x001000000b00780b */ /* 0x040fe20003f0e200 */
[----:B------:R-:W-:Y:S01]  /*0a20*/  IMAD.MOV.U32 R9, RZ, RZ, R16 ;  /* 0x000000ffff097224 */ /* 0x000fe200078e0010 */
[----:B------:R-:W-:Y:S01]  /*0a30*/  LOP3.LUT R12, R11, 0x800fffff, RZ, 0xc0, !PT ;  /* 0x800fffff0b0c7812 */ /* 0x000fe200078ec0ff */
[----:B------:R-:W-:Y:S01]  /*0a40*/  IMAD.MOV.U32 R18, RZ, RZ, 0x1 ;  /* 0x00000001ff127424 */ /* 0x000fe200078e00ff */
[----:B------:R-:W-:Y:S01]  /*0a50*/  MOV R10, R8 ;  /* 0x00000008000a7202 */ /* 0x000fe20000000f00 */
[----:B------:R-:W-:Y:S01]  /*0a60*/  BSSY.RECONVERGENT B1, `(.L_x_64) ;  /* 0x0000055000017945 */ /* 0x000fe20003800200 */
[----:B------:R-:W-:Y:S01]  /*0a70*/  LOP3.LUT R13, R12, 0x3ff00000, RZ, 0xfc, !PT ;  /* 0x3ff000000c0d7812 */ /* 0x000fe200078efcff */
[----:B------:R-:W-:Y:S01]  /*0a80*/  IMAD.MOV.U32 R12, RZ, RZ, R8 ;  /* 0x000000ffff0c7224 */ /* 0x000fe200078e0008 */
[C---:B------:R-:W-:Y:S01]  /*0a90*/  FSETP.GEU.AND P2, PT, |R9|.reuse, 1.469367938527859385e-39, PT ;  /* 0x001000000900780b */ /* 0x040fe20003f4e200 */
[----:B------:R-:W-:Y:S01]  /*0aa0*/  IMAD.MOV.U32 R8, RZ, RZ, R7 ;  /* 0x000000ffff087224 */ /* 0x000fe200078e0007 */
[----:B------:R-:W-:-:S02]  /*0ab0*/  LOP3.LUT R7, R9, 0x7ff00000, RZ, 0xc0, !PT ;  /* 0x7ff0000009077812 */ /* 0x000fc400078ec0ff */
[----:B------:R-:W-:Y:S01]  /*0ac0*/  MOV R24, 0x1ca00000 ;  /* 0x1ca0000000187802 */ /* 0x000fe20000000f00 */
[----:B------:R-:W-:Y:S01]  /*0ad0*/  @!P0 DMUL R12, R10, 8.98846567431157953865e+307 ;  /* 0x7fe000000a0c8828 */ /* 0x000fe20000000000 */
[----:B------:R-:W-:Y:S01]  /*0ae0*/  LOP3.LUT R26, R11, 0x7ff00000, RZ, 0xc0, !PT ;  /* 0x7ff000000b1a7812 */ /* 0x000fe200078ec0ff */
[----:B------:R-:W-:-:S03]  /*0af0*/  IMAD.MOV.U32 R25, RZ, RZ, R7 ;  /* 0x000000ffff197224 */ /* 0x000fc600078e0007 */
[----:B------:R-:W-:Y:S01]  /*0b00*/  ISETP.GE.U32.AND P1, PT, R7, R26, PT ;  /* 0x0000001a0700720c */ /* 0x000fe20003f26070 */
[----:B------:R-:W0:Y:S02]  /*0b10*/  MUFU.RCP64H R19, R13 ;  /* 0x0000000d00137308 */ /* 0x000e240000001800 */
[----:B------:R-:W-:Y:S02]  /*0b20*/  @!P2 LOP3.LUT R20, R11, 0x7ff00000, RZ, 0xc0, !PT ;  /* 0x7ff000000b14a812 */ /* 0x000fe400078ec0ff */
[----:B------:R-:W-:Y:S02]  /*0b30*/  @!P0 LOP3.LUT R26, R13, 0x7ff00000, RZ, 0xc0, !PT ;  /* 0x7ff000000d1a8812 */ /* 0x000fe400078ec0ff */
[----:B------:R-:W-:-:S04]  /*0b40*/  @!P2 ISETP.GE.U32.AND P3, PT, R7, R20, PT ;  /* 0x000000140700a20c */ /* 0x000fc80003f66070 */
[----:B------:R-:W-:-:S04]  /*0b50*/  @!P2 SEL R21, R24, 0x63400000, !P3 ;  /* 0x634000001815a807 */ /* 0x000fc80005800000 */
[----:B------:R-:W-:Y:S01]  /*0b60*/  @!P2 LOP3.LUT R22, R21, 0x80000000, R9, 0xf8, !PT ;  /* 0x800000001516a812 */ /* 0x000fe200078ef809 */
[----:B0-----:R-:W-:-:S03]  /*0b70*/  DFMA R16, R18, -R12, 1 ;  /* 0x3ff000001210742b */ /* 0x001fc6000000080c */
[----:B------:R-:W-:Y:S01]  /*0b80*/  @!P2 LOP3.LUT R23, R22, 0x100000, RZ, 0xfc, !PT ;  /* 0x001000001617a812 */ /* 0x000fe200078efcff */
[----:B------:R-:W-:-:S04]  /*0b90*/  @!P2 IMAD.MOV.U32 R22, RZ, RZ, RZ ;  /* 0x000000ffff16a224 */ /* 0x000fc800078e00ff */
        /* <DEDUP_REMOVED lines=12> */
[----:B------:R-:W-:Y:S01]  /*0c60*/  DFMA R22, R20, -R12, R16 ;  /* 0x8000000c1416722b */ /* 0x000fe20000000010 */
[----:B------:R-:W-:-:S04]  /*0c70*/  IADD3 R27, PT, PT, R26, -0x1, RZ ;  /* 0xffffffff1a1b7810 */ /* 0x000fc80007ffe0ff */
[----:B------:R-:W-:-:S03]  /*0c80*/  ISETP.GT.U32.OR P0, PT, R27, 0x7feffffe, P0 ;  /* 0x7feffffe1b00780c */ /* 0x000fc60000704470 */
[----:B------:R-:W-:-:S10]  /*0c90*/  DFMA R22, R18, R22, R20 ;  /* 0x000000161216722b */ /* 0x000fd40000000014 */
[----:B------:R-:W-:Y:S05]  /*0ca0*/  @P0 BRA `(.L_x_65) ;  /* 0x00000000006c0947 */ /* 0x000fea0003800000 */
[----:B------:R-:W-:-:S04]  /*0cb0*/  LOP3.LUT R18, R11, 0x7ff00000, RZ, 0xc0, !PT ;  /* 0x7ff000000b127812 */ /* 0x000fc800078ec0ff */
[CC--:B------:R-:W-:Y:S02]  /*0cc0*/  VIADDMNMX R8, R7.reuse, -R18.reuse, 0xb9600000, !PT ;  /* 0xb960000007087446 */ /* 0x0c0fe40007800912 */
[----:B------:R-:W-:Y:S02]  /*0cd0*/  ISETP.GE.U32.AND P0, PT, R7, R18, PT ;  /* 0x000000120700720c */ /* 0x000fe40003f06070 */
[----:B------:R-:W-:Y:S01]  /*0ce0*/  VIMNMX R7, PT, PT, R8, 0x46a00000, PT ;  /* 0x46a0000008077848 */ /* 0x000fe20003fe0100 */
[----:B------:R-:W-:Y:S01]  /*0cf0*/  IMAD.MOV.U32 R8, RZ, RZ, RZ ;  /* 0x000000ffff087224 */ /* 0x000fe200078e00ff */
[----:B------:R-:W-:-:S05]  /*0d00*/  SEL R24, R24, 0x63400000, !P0 ;  /* 0x6340000018187807 */ /* 0x000fca0004000000 */
[----:B------:R-:W-:-:S04]  /*0d10*/  IMAD.IADD R7, R7, 0x1, -R24 ;  /* 0x0000000107077824 */ /* 0x000fc800078e0a18 */
        /* <DEDUP_REMOVED lines=20> */
.L_x_65:
        /* <DEDUP_REMOVED lines=16> */
.L_x_68:
[----:B------:R-:W-:Y:S01]  /*0f60*/  LOP3.LUT R19, R11, 0x80000, RZ, 0xfc, !PT ;  /* 0x000800000b137812 */ /* 0x000fe200078efcff */
[----:B------:R-:W-:Y:S01]  /*0f70*/  IMAD.MOV.U32 R18, RZ, RZ, R10 ;  /* 0x000000ffff127224 */ /* 0x000fe200078e000a */
[----:B------:R-:W-:Y:S06]  /*0f80*/  BRA `(.L_x_66) ;  /* 0x0000000000087947 */ /* 0x000fec0003800000 */
.L_x_67:
[----:B------:R-:W-:Y:S02]  /*0f90*/  LOP3.LUT R19, R9, 0x80000, RZ, 0xfc, !PT ;  /* 0x0008000009137812 */ /* 0x000fe400078efcff */
[----:B------:R-:W-:-:S07]  /*0fa0*/  MOV R18, R8 ;  /* 0x0000000800127202 */ /* 0x000fce0000000f00 */
.L_x_66:
[----:B------:R-:W-:Y:S05]  /*0fb0*/  BSYNC.RECONVERGENT B1 ;  /* 0x0000000000017941 */ /* 0x000fea0003800200 */
.L_x_64:
[----:B------:R-:W-:Y:S02]  /*0fc0*/  IMAD.MOV.U32 R8, RZ, RZ, R0 ;  /* 0x000000ffff087224 */ /* 0x000fe400078e0000 */
[----:B------:R-:W-:-:S04]  /*0fd0*/  IMAD.MOV.U32 R9, RZ, RZ, 0x0 ;  /* 0x00000000ff097424 */ /* 0x000fc800078e00ff */
[----:B------:R-:W-:Y:S05]  /*0fe0*/  RET.REL.NODEC R8 `(_Z7laplacePfS_ffii) ;  /* 0xfffffff008047950 */ /* 0x000fea0003c3ffff */
.L_x_69:
        /* <DEDUP_REMOVED lines=9> */
.L_x_92:


//--------------------- .text._Z4gradPfS_S_ffii   --------------------------
	.section	.text._Z4gradPfS_S_ffii,"ax",@progbits
	.align	128
        .global         _Z4gradPfS_S_ffii
        .type           _Z4gradPfS_S_ffii,@function
        .size           _Z4gradPfS_S_ffii,(.L_x_93 - _Z4gradPfS_S_ffii)
        .other          _Z4gradPfS_S_ffii,@"STO_CUDA_ENTRY STV_DEFAULT"
_Z4gradPfS_S_ffii:
.text._Z4gradPfS_S_ffii:
        /* <DEDUP_REMOVED lines=16> */
[----:B------:R-:W0:Y:S01]  /*0100*/  LDCU.64 UR4, c[0x0][0x358] ;  /* 0x00006b00ff0477ac */ /* 0x000e220008000a00 */
[----:B------:R-:W1:Y:S01]  /*0110*/  I2F.RP R8, R11 ;  /* 0x0000000b00087306 */ /* 0x000e620000209400 */
[----:B------:R-:W2:Y:S07]  /*0120*/  LDCU UR6, c[0x0][0x398] ;  /* 0x00007300ff0677ac */ /* 0x000eae0008000800 */
[----:B-1----:R-:W1:Y:S02]  /*0130*/  MUFU.RCP R8, R8 ;  /* 0x0000000800087308 */ /* 0x002e640000001000 */
[----:B-1----:R-:W-:Y:S01]  /*0140*/  VIADD R2, R8, 0xffffffe ;  /* 0x0ffffffe08027836 */ /* 0x002fe20000000000 */
[----:B------:R-:W-:-:S05]  /*0150*/  IABS R8, R4 ;  /* 0x0000000400087213 */ /* 0x000fca0000000000 */
[----:B------:R1:W3:Y:S02]  /*0160*/  F2I.FTZ.U32.TRUNC.NTZ R3, R2 ;  /* 0x0000000200037305 */ /* 0x0002e4000021f000 */
[----:B-1----:R-:W-:Y:S02]  /*0170*/  IMAD.MOV.U32 R2, RZ, RZ, RZ ;  /* 0x000000ffff027224 */ /* 0x002fe400078e00ff */
[----:B---3--:R-:W-:-:S04]  /*0180*/  IMAD.MOV R10, RZ, RZ, -R3 ;  /* 0x000000ffff0a7224 */ /* 0x008fc800078e0a03 */
[----:B------:R-:W-:Y:S01]  /*0190*/  IMAD R13, R10, R11, RZ ;  /* 0x0000000b0a0d7224 */ /* 0x000fe200078e02ff */
[----:B------:R-:W-:-:S03]  /*01a0*/  IABS R10, R9 ;  /* 0x00000009000a7213 */ /* 0x000fc60000000000 */
[----:B------:R-:W-:-:S06]  /*01b0*/  IMAD.HI.U32 R3, R3, R13, R2 ;  /* 0x0000000d03037227 */ /* 0x000fcc00078e0002 */
[----:B------:R-:W-:-:S04]  /*01c0*/  IMAD.HI.U32 R2, R3, R10, RZ ;  /* 0x0000000a03027227 */ /* 0x000fc800078e00ff */
[----:B------:R-:W-:-:S04]  /*01d0*/  IMAD.HI.U32 R3, R3, R8, RZ ;  /* 0x0000000803037227 */ /* 0x000fc800078e00ff */
[----:B------:R-:W-:Y:S02]  /*01e0*/  IMAD.MOV R2, RZ, RZ, -R2 ;  /* 0x000000ffff027224 */ /* 0x000fe400078e0a02 */
[----:B------:R-:W-:Y:S02]  /*01f0*/  IMAD.MOV R3, RZ, RZ, -R3 ;  /* 0x000000ffff037224 */ /* 0x000fe400078e0a03 */
[C---:B------:R-:W-:Y:S02]  /*0200*/  IMAD R10, R11.reuse, R2, R10 ;  /* 0x000000020b0a7224 */ /* 0x040fe400078e020a */
[C---:B------:R-:W-:Y:S02]  /*0210*/  IMAD R8, R11.reuse, R3, R8 ;  /* 0x000000030b087224 */ /* 0x040fe400078e0208 */
[----:B------:R-:W1:Y:S01]  /*0220*/  LDC.64 R2, c[0x0][0x380] ;  /* 0x0000e000ff027b82 */ /* 0x000e620000000a00 */
        /* <DEDUP_REMOVED lines=9> */
[--C-:B------:R-:W-:Y:S02]  /*02c0*/  @!P3 IMAD.IADD R10, R10, 0x1, -R11.reuse ;  /* 0x000000010a0ab824 */ /* 0x100fe400078e0a0b */
[----:B------:R-:W-:Y:S01]  /*02d0*/  @!P2 IMAD.IADD R8, R8, 0x1, -R11 ;  /* 0x000000010808a824 */ /* 0x000fe200078e0a0b */
[----:B------:R-:W-:Y:S01]  /*02e0*/  ISETP.NE.AND P2, PT, R6, RZ, PT ;  /* 0x000000ff0600720c */ /* 0x000fe20003f45270 */
[----:B------:R-:W-:Y:S02]  /*02f0*/  @!P0 IMAD.MOV R10, RZ, RZ, -R10 ;  /* 0x000000ffff0a8224 */ /* 0x000fe400078e0a0a */
[----:B------:R-:W-:-:S03]  /*0300*/  @!P1 IMAD.MOV R8, RZ, RZ, -R8 ;  /* 0x000000ffff089224 */ /* 0x000fc600078e0a08 */
[C---:B------:R-:W-:Y:S02]  /*0310*/  SEL R11, R9.reuse, R10, !P2 ;  /* 0x0000000a090b7207 */ /* 0x040fe40005000000 */
[----:B------:R-:W-:-:S03]  /*0320*/  SEL R9, R9, R8, !P2 ;  /* 0x0000000809097207 */ /* 0x000fc60005000000 */
[CC--:B------:R-:W-:Y:S02]  /*0330*/  IMAD R11, R0.reuse, R6.reuse, R11 ;  /* 0x00000006000b7224 */ /* 0x0c0fe400078e020b */
[----:B------:R-:W-:Y:S02]  /*0340*/  IMAD R9, R0, R6, R9 ;  /* 0x0000000600097224 */ /* 0x000fe400078e0209 */
[----:B-1----:R-:W-:-:S04]  /*0350*/  IMAD.WIDE R12, R11, 0x4, R2 ;  /* 0x000000040b0c7825 */ /* 0x002fc800078e0202 */
[----:B------:R-:W-:Y:S01]  /*0360*/  IMAD.WIDE R10, R9, 0x4, R2 ;  /* 0x00000004090a7825 */ /* 0x000fe200078e0202 */
[----:B0-----:R0:W3:Y:S05]  /*0370*/  LDG.E R4, desc[UR4][R12.64] ;  /* 0x000000040c047981 */ /* 0x0010ea000c1e1900 */
[----:B------:R1:W3:Y:S01]  /*0380*/  LDG.E R11, desc[UR4][R10.64] ;  /* 0x000000040a0b7981 */ /* 0x0002e2000c1e1900 */
[----:B------:R-:W4:Y:S01]  /*0390*/  I2F.U32.RP R16, R7 ;  /* 0x0000000700107306 */ /* 0x000f220000209000 */
[----:B------:R-:W-:Y:S01]  /*03a0*/  IMAD.MOV.U32 R2, RZ, RZ, 0x1 ;  /* 0x00000001ff027424 */ /* 0x000fe200078e00ff */
[----:B------:R-:W-:Y:S01]  /*03b0*/  BSSY.RECONVERGENT B0, `(.L_x_70) ;  /* 0x0000032000007945 */ /* 0x000fe20003800200 */
[----:B------:R-:W-:-:S05]  /*03c0*/  IMAD.MOV.U32 R14, RZ, RZ, RZ ;  /* 0x000000ffff0e7224 */ /* 0x000fca00078e00ff */
[----:B--2---:R-:W2:Y:S08]  /*03d0*/  F2F.F64.F32 R8, UR6 ;  /* 0x0000000600087d10 */ /* 0x004eb00008201800 */
[----:B----4-:R-:W4:Y:S01]  /*03e0*/  MUFU.RCP R16, R16 ;  /* 0x0000001000107308 */ /* 0x010f220000001000 */
[----:B--2---:R-:W-:-:S07]  /*03f0*/  DADD R8, R8, R8 ;  /* 0x0000000008087229 */ /* 0x004fce0000000008 */
[----:B------:R-:W0:Y:S01]  /*0400*/  MUFU.RCP64H R3, R9 ;  /* 0x0000000900037308 */ /* 0x000e220000001800 */
[----:B----4-:R-:W-:Y:S02]  /*0410*/  VIADD R15, R16, 0xffffffe ;  /* 0x0ffffffe100f7836 */ /* 0x010fe40000000000 */
[----:B------:R-:W-:-:S05]  /*0420*/  VIADD R16, R0, 0x1 ;  /* 0x0000000100107836 */ /* 0x000fca0000000000 */
[----:B------:R-:W1:Y:S01]  /*0430*/  F2I.FTZ.U32.TRUNC.NTZ R15, R15 ;  /* 0x0000000f000f7305 */ /* 0x000e62000021f000 */
[----:B0-----:R-:W-:Y:S01]  /*0440*/  DFMA R12, -R8, R2, 1 ;  /* 0x3ff00000080c742b */ /* 0x001fe20000000102 */
[----:B-1----:R-:W-:-:S07]  /*0450*/  IADD3 R10, PT, PT, RZ, -R15, RZ ;  /* 0x8000000fff0a7210 */ /* 0x002fce0007ffe0ff */
[----:B------:R-:W-:Y:S01]  /*0460*/  DFMA R12, R12, R12, R12 ;  /* 0x0000000c0c0c722b */ /* 0x000fe2000000000c */
[----:B------:R-:W-:-:S04]  /*0470*/  IMAD R17, R10, R7, RZ ;  /* 0x000000070a117224 */ /* 0x000fc800078e02ff */
[----:B------:R-:W-:Y:S01]  /*0480*/  IMAD.HI.U32 R17, R15, R17, R14 ;  /* 0x000000110f117227 */ /* 0x000fe200078e000e */
[C---:B------:R-:W-:Y:S02]  /*0490*/  IADD3 R14, PT, PT, R0.reuse, -0x1, R7 ;  /* 0xffffffff000e7810 */ /* 0x040fe40007ffe007 */
[----:B------:R-:W-:Y:S01]  /*04a0*/  DFMA R2, R2, R12, R2 ;  /* 0x0000000c0202722b */ /* 0x000fe20000000002 */
[----:B------:R-:W-:Y:S02]  /*04b0*/  IMAD R0, R0, R6, R5 ;  /* 0x0000000600007224 */ /* 0x000fe400078e0205 */
[----:B------:R-:W-:-:S05]  /*04c0*/  IMAD.HI.U32 R10, R17, R14, RZ ;  /* 0x0000000e110a7227 */ /* 0x000fca00078e00ff */
[----:B------:R-:W-:Y:S01]  /*04d0*/  DFMA R12, -R8, R2, 1 ;  /* 0x3ff00000080c742b */ /* 0x000fe20000000102 */
[----:B------:R-:W-:-:S04]  /*04e0*/  IMAD.HI.U32 R17, R17, R16, RZ ;  /* 0x0000001011117227 */ /* 0x000fc800078e00ff */
[----:B------:R-:W-:-:S03]  /*04f0*/  IMAD.MOV R17, RZ, RZ, -R17 ;  /* 0x000000ffff117224 */ /* 0x000fc600078e0a11 */
[----:B------:R-:W-:Y:S01]  /*0500*/  DFMA R2, R2, R12, R2 ;  /* 0x0000000c0202722b */ /* 0x000fe20000000002 */
[----:B------:R-:W-:-:S05]  /*0510*/  IMAD R16, R7, R17, R16 ;  /* 0x0000001107107224 */ /* 0x000fca00078e0210 */
[----:B------:R-:W-:-:S13]  /*0520*/  ISETP.GE.U32.AND P1, PT, R16, R7, PT ;  /* 0x000000071000720c */ /* 0x000fda0003f26070 */
[----:B------:R-:W-:-:S05]  /*0530*/  @P1 IMAD.IADD R16, R16, 0x1, -R7 ;  /* 0x0000000110101824 */ /* 0x000fca00078e0a07 */
[----:B------:R-:W-:-:S13]  /*0540*/  ISETP.GE.U32.AND P2, PT, R16, R7, PT ;  /* 0x000000071000720c */ /* 0x000fda0003f46070 */
[----:B------:R-:W-:Y:S02]  /*0550*/  @P2 IMAD.IADD R16, R16, 0x1, -R7 ;  /* 0x0000000110102824 */ /* 0x000fe400078e0a07 */
[----:B---3--:R-:W-:Y:S01]  /*0560*/  FADD R11, R4, -R11 ;  /* 0x8000000b040b7221 */ /* 0x008fe20000000000 */
[----:B------:R-:W-:-:S04]  /*0570*/  IMAD.MOV R4, RZ, RZ, -R10 ;  /* 0x000000ffff047224 */ /* 0x000fc800078e0a0a */
[----:B------:R-:W-:Y:S01]  /*0580*/  IMAD R4, R7, R4, R14 ;  /* 0x0000000407047224 */ /* 0x000fe200078e020e */
[----:B------:R-:W0:Y:S04]  /*0590*/  F2F.F64.F32 R10, R11 ;  /* 0x0000000b000a7310 */ /* 0x000e280000201800 */
[----:B------:R-:W-:Y:S01]  /*05a0*/  ISETP.GE.U32.AND P0, PT, R4, R7, PT ;  /* 0x000000070400720c */ /* 0x000fe20003f06070 */
[----:B0-----:R-:W-:Y:S01]  /*05b0*/  DMUL R12, R10, R2 ;  /* 0x000000020a0c7228 */ /* 0x001fe20000000000 */
[----:B------:R-:W-:-:S11]  /*05c0*/  FSETP.GEU.AND P2, PT, |R11|, 6.5827683646048100446e-37, PT ;  /* 0x036000000b00780b */ /* 0x000fd60003f4e200 */
[----:B------:R-:W-:Y:S01]  /*05d0*/  @P0 IMAD.IADD R4, R4, 0x1, -R7 ;  /* 0x0000000104040824 */ /* 0x000fe200078e0a07 */
[----:B------:R-:W-:-:S04]  /*05e0*/  ISETP.NE.U32.AND P0, PT, R7, RZ, PT ;  /* 0x000000ff0700720c */ /* 0x000fc80003f05070 */
[----:B------:R-:W-:Y:S01]  /*05f0*/  ISETP.GE.U32.AND P1, PT, R4, R7, PT ;  /* 0x000000070400720c */ /* 0x000fe20003f26070 */
[----:B------:R-:W-:-:S08]  /*0600*/  DFMA R14, -R8, R12, R10 ;  /* 0x0000000c080e722b */ /* 0x000fd0000000010a */
[----:B------:R-:W-:Y:S01]  /*0610*/  DFMA R2, R2, R14, R12 ;  /* 0x0000000e0202722b */ /* 0x000fe2000000000c */
[----:B------:R-:W-:-:S03]  /*0620*/  LOP3.LUT R13, RZ, R7, RZ, 0x33, !PT ;  /* 0x00000007ff0d7212 */ /* 0x000fc600078e33ff */
[----:B------:R-:W-:-:S04]  /*0630*/  @P1 IADD3 R4, PT, PT, R4, -R7, RZ ;  /* 0x8000000704041210 */ /* 0x000fc80007ffe0ff */
[C---:B------:R-:W-:Y:S02]  /*0640*/  SEL R4, R13.reuse, R4, !P0 ;  /* 0x000000040d047207 */ /* 0x040fe40004000000 */
[----:B------:R-:W-:Y:S01]  /*0650*/  FFMA R12, RZ, R9, R3 ;  /* 0x00000009ff0c7223 */ /* 0x000fe20000000003 */
[----:B------:R-:W-:Y:S02]  /*0660*/  SEL R13, R13, R16, !P0 ;  /* 0x000000100d0d7207 */ /* 0x000fe40004000000 */
[-CC-:B------:R-:W-:Y:S02]  /*0670*/  IMAD R4, R4, R6.reuse, R5.reuse ;  /* 0x0000000604047224 */ /* 0x180fe400078e0205 */
[----:B------:R-:W-:Y:S01]  /*0680*/  FSETP.GT.AND P1, PT, |R12|, 1.469367938527859385e-39, PT ;  /* 0x001000000c00780b */ /* 0x000fe20003f24200 */
[----:B------:R-:W-:-:S12]  /*0690*/  IMAD R5, R13, R6, R5 ;  /* 0x000000060d057224 */ /* 0x000fd800078e0205 */
[----:B------:R-:W-:Y:S05]  /*06a0*/  @P1 BRA P2, `(.L_x_71) ;  /* 0x0000000000081947 */ /* 0x000fea0001000000 */
[----:B------:R-:W-:-:S07]  /*06b0*/  MOV R12, 0x6d0 ;  /* 0x000006d0000c7802 */ /* 0x000fce0000000f00 */
[----:B------:R-:W-:Y:S05]  /*06c0*/  CALL.REL.NOINC `($__internal_4_$__cuda_sm20_div_rn_f64_full) ;  /* 0x0000000000a87944 */ /* 0x000fea0003c00000 */
.L_x_71:
[----:B------:R-:W-:Y:S05]  /*06d0*/  BSYNC.RECONVERGENT B0 ;  /* 0x0000000000007941 */ /* 0x000fea0003800200 */
.L_x_70:
[----:B------:R-:W0:Y:S01]  /*06e0*/  LDC.64 R10, c[0x0][0x380] ;  /* 0x0000e000ff0a7b82 */ /* 0x000e220000000a00 */
[----:B------:R-:W1:Y:S01]  /*06f0*/  F2F.F32.F64 R15, R2 ;  /* 0x00000002000f7310 */ /* 0x000e620000301000 */
[----:B------:R-:W2:Y:S06]  /*0700*/  LDCU UR6, c[0x0][0x39c] ;  /* 0x00007380ff0677ac */ /* 0x000eac0008000800 */
[----:B------:R-:W3:Y:S01]  /*0710*/  LDC.64 R6, c[0x0][0x388] ;  /* 0x0000e200ff067b82 */ /* 0x000ee20000000a00 */
[----:B0-----:R-:W-:-:S04]  /*0720*/  IMAD.WIDE R8, R5, 0x4, R10 ;  /* 0x0000000405087825 */ /* 0x001fc800078e020a */
[----:B------:R-:W-:-:S04]  /*0730*/  IMAD.WIDE R10, R4, 0x4, R10 ;  /* 0x00000004040a7825 */ /* 0x000fc800078e020a */
[----:B---3--:R-:W-:-:S05]  /*0740*/  IMAD.WIDE R6, R0, 0x4, R6 ;  /* 0x0000000400067825 */ /* 0x008fca00078e0206 */
[----:B-1----:R0:W-:Y:S04]  /*0750*/  STG.E desc[UR4][R6.64], R15 ;  /* 0x0000000f06007986 */ /* 0x0021e8000c101904 */
[----:B------:R-:W0:Y:S04]  /*0760*/  LDG.E R8, desc[UR4][R8.64] ;  /* 0x0000000408087981 */ /* 0x000e28000c1e1900 */
[----:B------:R-:W0:Y:S01]  /*0770*/  LDG.E R11, desc[UR4][R10.64] ;  /* 0x000000040a0b7981 */ /* 0x000e22000c1e1900 */
[----:B--2---:R-:W1:Y:S01]  /*0780*/  F2F.F64.F32 R4, UR6 ;  /* 0x0000000600047d10 */ /* 0x004e620008201800 */
[----:B------:R-:W-:Y:S01]  /*0790*/  IMAD.MOV.U32 R12, RZ, RZ, 0x1 ;  /* 0x00000001ff0c7424 */ /* 0x000fe200078e00ff */
[----:B------:R-:W-:Y:S01]  /*07a0*/  BSSY.RECONVERGENT B0, `(.L_x_72) ;  /* 0x0000017000007945 */ /* 0x000fe20003800200 */
[----:B-1----:R-:W-:-:S06]  /*07b0*/  DADD R4, R4, R4 ;  /* 0x0000000004047229 */ /* 0x002fcc0000000004 */
[----:B------:R-:W1:Y:S02]  /*07c0*/  MUFU.RCP64H R13, R5 ;  /* 0x00000005000d7308 */ /* 0x000e640000001800 */
[----:B-1----:R-:W-:-:S08]  /*07d0*/  DFMA R2, -R4, R12, 1 ;  /* 0x3ff000000402742b */ /* 0x002fd0000000010c */
[----:B------:R-:W-:-:S08]  /*07e0*/  DFMA R2, R2, R2, R2 ;  /* 0x000000020202722b */ /* 0x000fd00000000002 */
[----:B------:R-:W-:Y:S01]  /*07f0*/  DFMA R2, R12, R2, R12 ;  /* 0x000000020c02722b */ /* 0x000fe2000000000c */
[----:B0-----:R-:W-:-:S07]  /*0800*/  FADD R6, R8, -R11 ;  /* 0x8000000b08067221 */ /* 0x001fce0000000000 */
[----:B------:R-:W-:Y:S01]  /*0810*/  DFMA R8, -R4, R2, 1 ;  /* 0x3ff000000408742b */ /* 0x000fe20000000102 */
[----:B------:R-:W0:Y:S07]  /*0820*/  F2F.F64.F32 R6, R6 ;  /* 0x0000000600067310 */ /* 0x000e2e0000201800 */
[----:B------:R-:W-:-:S08]  /*0830*/  DFMA R2, R2, R8, R2 ;  /* 0x000000080202722b */ /* 0x000fd00000000002 */
        /* <DEDUP_REMOVED lines=9> */
[----:B------:R-:W-:Y:S02]  /*08d0*/  IMAD.MOV.U32 R11, RZ, RZ, R7 ;  /* 0x000000ffff0b7224 */ /* 0x000fe400078e0007 */
[----:B------:R-:W-:Y:S02]  /*08e0*/  IMAD.MOV.U32 R8, RZ, RZ, R4 ;  /* 0x000000ffff087224 */ /* 0x000fe400078e0004 */
[----:B------:R-:W-:-:S07]  /*08f0*/  IMAD.MOV.U32 R9, RZ, RZ, R5 ;  /* 0x000000ffff097224 */ /* 0x000fce00078e0005 */
[----:B------:R-:W-:Y:S05]  /*0900*/  CALL.REL.NOINC `($__internal_4_$__cuda_sm20_div_rn_f64_full) ;  /* 0x0000000000187944 */ /* 0x000fea0003c00000 */
.L_x_73:
[----:B------:R-:W-:Y:S05]  /*0910*/  BSYNC.RECONVERGENT B0 ;  /* 0x0000000000007941 */ /* 0x000fea0003800200 */
.L_x_72:
[----:B------:R-:W0:Y:S01]  /*0920*/  LDC.64 R4, c[0x0][0x390] ;  /* 0x0000e400ff047b82 */ /* 0x000e220000000a00 */
[----:B------:R-:W1:Y:S01]  /*0930*/  F2F.F32.F64 R3, R2 ;  /* 0x0000000200037310 */ /* 0x000e620000301000 */
[----:B0-----:R-:W-:-:S05]  /*0940*/  IMAD.WIDE R4, R0, 0x4, R4 ;  /* 0x0000000400047825 */ /* 0x001fca00078e0204 */
[----:B-1----:R-:W-:Y:S01]  /*0950*/  STG.E desc[UR4][R4.64], R3 ;  /* 0x0000000304007986 */ /* 0x002fe2000c101904 */
[----:B------:R-:W-:Y:S05]  /*0960*/  EXIT ;  /* 0x000000000000794d */ /* 0x000fea0003800000 */
        .weak           $__internal_4_$__cuda_sm20_div_rn_f64_full
        .type           $__internal_4_$__cuda_sm20_div_rn_f64_full,@function
        .size           $__internal_4_$__cuda_sm20_div_rn_f64_full,(.L_x_93 - $__internal_4_$__cuda_sm20_div_rn_f64_full)
$__internal_4_$__cuda_sm20_div_rn_f64_full:
[C---:B------:R-:W-:Y:S01]  /*0970*/  FSETP.GEU.AND P0, PT, |R9|.reuse, 1.469367938527859385e-39, PT ;  /* 0x001000000900780b */ /* 0x040fe20003f0e200 */
[----:B------:R-:W-:Y:S01]  /*0980*/  IMAD.MOV.U32 R16, RZ, RZ, 0x1 ;  /* 0x00000001ff107424 */ /* 0x000fe200078e00ff */
[----:B------:R-:W-:Y:S01]  /*0990*/  LOP3.LUT R6, R9, 0x800fffff, RZ, 0xc0, !PT ;  /* 0x800fffff09067812 */ /* 0x000fe200078ec0ff */
[----:B------:R-:W-:Y:S01]  /*09a0*/  BSSY.RECONVERGENT B1, `(.L_x_74) ;  /* 0x0000055000017945 */ /* 0x000fe20003800200 */
[C---:B------:R-:W-:Y:S02]  /*09b0*/  FSETP.GEU.AND P2, PT, |R11|.reuse, 1.469367938527859385e-39, PT ;  /* 0x001000000b00780b */ /* 0x040fe40003f4e200 */
[----:B------:R-:W-:Y:S02]  /*09c0*/  LOP3.LUT R7, R6, 0x3ff00000, RZ, 0xfc, !PT ;  /* 0x3ff0000006077812 */ /* 0x000fe400078efcff */
[----:B------:R-:W-:Y:S02]  /*09d0*/  MOV R6, R8 ;  /* 0x0000000800067202 */ /* 0x000fe40000000f00 */
[----:B------:R-:W-:-:S02]  /*09e0*/  LOP3.LUT R13, R11, 0x7ff00000, RZ, 0xc0, !PT ;  /* 0x7ff000000b0d7812 */ /* 0x000fc400078ec0ff */
[----:B------:R-:W-:Y:S01]  /*09f0*/  LOP3.LUT R20, R9, 0x7ff00000, RZ, 0xc0, !PT ;  /* 0x7ff0000009147812 */ /* 0x000fe200078ec0ff */
[----:B------:R-:W-:-:S03]  /*0a00*/  @!P0 DMUL R6, R8, 8.98846567431157953865e+307 ;  /* 0x7fe0000008068828 */ /* 0x000fc60000000000 */
[----:B------:R-:W-:Y:S01]  /*0a10*/  ISETP.GE.U32.AND P1, PT, R13, R20, PT ;  /* 0x000000140d00720c */ /* 0x000fe20003f26070 */
[----:B------:R-:W-:Y:S01]  /*0a20*/  @!P2 IMAD.MOV.U32 R22, RZ, RZ, RZ ;  /* 0x000000ffff16a224 */ /* 0x000fe200078e00ff */
[----:B------:R-:W-:Y:S01]  /*0a30*/  @!P2 LOP3.LUT R14, R9, 0x7ff00000, RZ, 0xc0, !PT ;  /* 0x7ff00000090ea812 */ /* 0x000fe200078ec0ff */
[----:B------:R-:W0:Y:S03]  /*0a40*/  MUFU.RCP64H R17, R7 ;  /* 0x0000000700117308 */ /* 0x000e260000001800 */
[----:B------:R-:W-:Y:S01]  /*0a50*/  @!P2 ISETP.GE.U32.AND P3, PT, R13, R14, PT ;  /* 0x0000000e0d00a20c */ /* 0x000fe20003f66070 */
[----:B------:R-:W-:-:S05]  /*0a60*/  IMAD.MOV.U32 R14, RZ, RZ, 0x1ca00000 ;  /* 0x1ca00000ff0e7424 */ /* 0x000fca00078e00ff */
[----:B------:R-:W-:-:S04]  /*0a70*/  @!P2 SEL R15, R14, 0x63400000, !P3 ;  /* 0x634000000e0fa807 */ /* 0x000fc80005800000 */
[----:B------:R-:W-:Y:S01]  /*0a80*/  @!P2 LOP3.LUT R15, R15, 0x80000000, R11, 0xf8, !PT ;  /* 0x800000000f0fa812 */ /* 0x000fe200078ef80b */
[----:B0-----:R-:W-:-:S03]  /*0a90*/  DFMA R2, R16, -R6, 1 ;  /* 0x3ff000001002742b */ /* 0x001fc60000000806 */
[----:B------:R-:W-:-:S05]  /*0aa0*/  @!P2 LOP3.LUT R23, R15, 0x100000, RZ, 0xfc, !PT ;  /* 0x001000000f17a812 */ /* 0x000fca00078efcff */
[----:B------:R-:W-:-:S08]  /*0ab0*/  DFMA R2, R2, R2, R2 ;  /* 0x000000020202722b */ /* 0x000fd00000000002 */
[----:B------:R-:W-:Y:S01]  /*0ac0*/  DFMA R16, R16, R2, R16 ;  /* 0x000000021010722b */ /* 0x000fe20000000010 */
[----:B------:R-:W-:Y:S01]  /*0ad0*/  SEL R3, R14, 0x63400000, !P1 ;  /* 0x634000000e037807 */ /* 0x000fe20004800000 */
[----:B------:R-:W-:-:S03]  /*0ae0*/  IMAD.MOV.U32 R2, RZ, RZ, R10 ;  /* 0x000000ffff027224 */ /* 0x000fc600078e000a */
[----:B------:R-:W-:-:S03]  /*0af0*/  LOP3.LUT R3, R3, 0x800fffff, R11, 0xf8, !PT ;  /* 0x800fffff03037812 */ /* 0x000fc600078ef80b */
[----:B------:R-:W-:-:S03]  /*0b00*/  DFMA R18, R16, -R6, 1 ;  /* 0x3ff000001012742b */ /* 0x000fc60000000806 */
[----:B------:R-:W-:Y:S01]  /*0b10*/  @!P2 DFMA R2, R2, 2, -R22 ;  /* 0x400000000202a82b */ /* 0x000fe20000000816 */
[----:B------:R-:W-:-:S04]  /*0b20*/  IMAD.MOV.U32 R23, RZ, RZ, R13 ;  /* 0x000000ffff177224 */ /* 0x000fc800078e000d */
[----:B------:R-:W-:Y:S01]  /*0b30*/  DFMA R16, R16, R18, R16 ;  /* 0x000000121010722b */ /* 0x000fe20000000010 */
[----:B------:R-:W-:Y:S01]  /*0b40*/  IMAD.MOV.U32 R22, RZ, RZ, R20 ;  /* 0x000000ffff167224 */ /* 0x000fe200078e0014 */
[----:B------:R-:W-:-:S03]  /*0b50*/  @!P0 LOP3.LUT R22, R7, 0x7ff00000, RZ, 0xc0, !PT ;  /* 0x7ff0000007168812 */ /* 0x000fc600078ec0ff */
[----:B------:R-:W-:Y:S02]  /*0b60*/  @!P2 LOP3.LUT R23, R3, 0x7ff00000, RZ, 0xc0, !PT ;  /* 0x7ff000000317a812 */ /* 0x000fe400078ec0ff */
[----:B------:R-:W-:Y:S01]  /*0b70*/  VIADD R24, R22, 0xffffffff ;  /* 0xffffffff16187836 */ /* 0x000fe20000000000 */
[----:B------:R-:W-:Y:S01]  /*0b80*/  DMUL R18, R16, R2 ;  /* 0x0000000210127228 */ /* 0x000fe20000000000 */
[----:B------:R-:W-:-:S04]  /*0b90*/  IADD3 R15, PT, PT, R23, -0x1, RZ ;  /* 0xffffffff170f7810 */ /* 0x000fc80007ffe0ff */
[----:B------:R-:W-:-:S03]  /*0ba0*/  ISETP.GT.U32.AND P0, PT, R15, 0x7feffffe, PT ;  /* 0x7feffffe0f00780c */ /* 0x000fc60003f04070 */
[----:B------:R-:W-:Y:S01]  /*0bb0*/  DFMA R20, R18, -R6, R2 ;  /* 0x800000061214722b */ /* 0x000fe20000000002 */
[----:B------:R-:W-:-:S07]  /*0bc0*/  ISETP.GT.U32.OR P0, PT, R24, 0x7feffffe, P0 ;  /* 0x7feffffe1800780c */ /* 0x000fce0000704470 */
[----:B------:R-:W-:-:S06]  /*0bd0*/  DFMA R16, R16, R20, R18 ;  /* 0x000000141010722b */ /* 0x000fcc0000000012 */
[----:B------:R-:W-:Y:S05]  /*0be0*/  @P0 BRA `(.L_x_75) ;  /* 0x00000000006c0947 */ /* 0x000fea0003800000 */
[----:B------:R-:W-:-:S04]  /*0bf0*/  LOP3.LUT R18, R9, 0x7ff00000, RZ, 0xc0, !PT ;  /* 0x7ff0000009127812 */ /* 0x000fc800078ec0ff */
[CC--:B------:R-:W-:Y:S02]  /*0c00*/  VIADDMNMX R10, R13.reuse, -R18.reuse, 0xb9600000, !PT ;  /* 0xb96000000d0a7446 */ /* 0x0c0fe40007800912 */
[----:B------:R-:W-:Y:S02]  /*0c10*/  ISETP.GE.U32.AND P0, PT, R13, R18, PT ;  /* 0x000000120d00720c */ /* 0x000fe40003f06070 */
[----:B------:R-:W-:Y:S02]  /*0c20*/  VIMNMX R10, PT, PT, R10, 0x46a00000, PT ;  /* 0x46a000000a0a7848 */ /* 0x000fe40003fe0100 */
[----:B------:R-:W-:-:S05]  /*0c30*/  SEL R13, R14, 0x63400000, !P0 ;  /* 0x634000000e0d7807 */ /* 0x000fca0004000000 */
[----:B------:R-:W-:Y:S02]  /*0c40*/  IMAD.IADD R13, R10, 0x1, -R13 ;  /* 0x000000010a0d7824 */ /* 0x000fe400078e0a0d */
[----:B------:R-:W-:Y:S02]  /*0c50*/  IMAD.MOV.U32 R10, RZ, RZ, RZ ;  /* 0x000000ffff0a7224 */ /* 0x000fe400078e00ff */
        /* <DEDUP_REMOVED lines=10> */
[----:B------:R-:W-:Y:S01]  /*0d00*/  IMAD.MOV R3, RZ, RZ, -R13 ;  /* 0x000000ffff037224 */ /* 0x000fe200078e0a0d */
[----:B------:R-:W-:Y:S01]  /*0d10*/  MOV R2, RZ ;  /* 0x000000ff00027202 */ /* 0x000fe20000000f00 */
[----:B------:R-:W-:-:S05]  /*0d20*/  DMUL.RP R10, R16, R10 ;  /* 0x0000000a100a7228 */ /* 0x000fca0000008000 */
[----:B------:R-:W-:-:S05]  /*0d30*/  DFMA R2, R14, -R2, R16 ;  /* 0x800000020e02722b */ /* 0x000fca0000000010 */
[----:B------:R-:W-:Y:S02]  /*0d40*/  LOP3.LUT R9, R11, R9, RZ, 0x3c, !PT ;  /* 0x000000090b097212 */ /* 0x000fe400078e3cff */
[----:B------:R-:W-:-:S04]  /*0d50*/  IADD3 R2, PT, PT, -R13, -0x43300000, RZ ;  /* 0xbcd000000d027810 */ /* 0x000fc80007ffe1ff */
[----:B------:R-:W-:-:S04]  /*0d60*/  FSETP.NEU.AND P0, PT, |R3|, R2, PT ;  /* 0x000000020300720b */ /* 0x000fc80003f0d200 */
[----:B------:R-:W-:Y:S02]  /*0d70*/  FSEL R14, R10, R14, !P0 ;  /* 0x0000000e0a0e7208 */ /* 0x000fe40004000000 */
[----:B------:R-:W-:Y:S01]  /*0d80*/  FSEL R15, R9, R15, !P0 ;  /* 0x0000000f090f7208 */ /* 0x000fe20004000000 */
[----:B------:R-:W-:Y:S06]  /*0d90*/  BRA `(.L_x_76) ;  /* 0x0000000000547947 */ /* 0x000fec0003800000 */
.L_x_75:
        /* <DEDUP_REMOVED lines=11> */
[----:B------:R-:W-:Y:S01]  /*0e50*/  @P0 LOP3.LUT R2, R15, 0x7ff00000, RZ, 0xfc, !PT ;  /* 0x7ff000000f020812 */ /* 0x000fe200078efcff */
[----:B------:R-:W-:Y:S02]  /*0e60*/  @!P0 IMAD.MOV.U32 R14, RZ, RZ, RZ ;  /* 0x000000ffff0e8224 */ /* 0x000fe400078e00ff */
[----:B------:R-:W-:Y:S02]  /*0e70*/  @P0 IMAD.MOV.U32 R14, RZ, RZ, RZ ;  /* 0x000000ffff0e0224 */ /* 0x000fe400078e00ff */
[----:B------:R-:W-:Y:S01]  /*0e80*/  @P0 IMAD.MOV.U32 R15, RZ, RZ, R2 ;  /* 0x000000ffff0f0224 */ /* 0x000fe200078e0002 */
[----:B------:R-:W-:Y:S06]  /*0e90*/  BRA `(.L_x_76) ;  /* 0x0000000000147947 */ /* 0x000fec0003800000 */
.L_x_78:
[----:B------:R-:W-:Y:S02]  /*0ea0*/  LOP3.LUT R15, R9, 0x80000, RZ, 0xfc, !PT ;  /* 0x00080000090f7812 */ /* 0x000fe400078efcff */
[----:B------:R-:W-:Y:S01]  /*0eb0*/  MOV R14, R8 ;  /* 0x00000008000e7202 */ /* 0x000fe20000000f00 */
[----:B------:R-:W-:Y:S06]  /*0ec0*/  BRA `(.L_x_76) ;  /* 0x0000000000087947 */ /* 0x000fec0003800000 */
.L_x_77:
[----:B------:R-:W-:Y:S01]  /*0ed0*/  LOP3.LUT R15, R11, 0x80000, RZ, 0xfc, !PT ;  /* 0x000800000b0f7812 */ /* 0x000fe200078efcff */
[----:B------:R-:W-:-:S07]  /*0ee0*/  IMAD.MOV.U32 R14, RZ, RZ, R10 ;  /* 0x000000ffff0e7224 */ /* 0x000fce00078e000a */
.L_x_76:
[----:B------:R-:W-:Y:S05]  /*0ef0*/  BSYNC.RECONVERGENT B1 ;  /* 0x0000000000017941 */ /* 0x000fea0003800200 */
.L_x_74:
[----:B------:R-:W-:Y:S02]  /*0f00*/  IMAD.MOV.U32 R13, RZ, RZ, 0x0 ;  /* 0x00000000ff0d7424 */ /* 0x000fe400078e00ff */
[----:B------:R-:W-:Y:S02]  /*0f10*/  IMAD.MOV.U32 R2, RZ, RZ, R14 ;  /* 0x000000ffff027224 */ /* 0x000fe400078e000e */
[----:B------:R-:W-:Y:S01]  /*0f20*/  IMAD.MOV.U32 R3, RZ, RZ, R15 ;  /* 0x000000ffff037224 */ /* 0x000fe200078e000f */
[----:B------:R-:W-:Y:S06]  /*0f30*/  RET.REL.NODEC R12 `(_Z4gradPfS_S_ffii) ;  /* 0xfffffff00c307950 */ /* 0x000fec0003c3ffff */
.L_x_79:
        /* <DEDUP_REMOVED lines=12> */
.L_x_93:


//--------------------- .text._Z11init_curandP17curandStateXORWOWmii --------------------------
	.section	.text._Z11init_curandP17curandStateXORWOWmii,"ax",@progbits
	.align	128
        .global         _Z11init_curandP17curandStateXORWOWmii
        .type           _Z11init_curandP17curandStateXORWOWmii,@function
        .size           _Z11init_curandP17curandStateXORWOWmii,(.L_x_102 - _Z11init_curandP17curandStateXORWOWmii)
        .other          _Z11init_curandP17curandStateXORWOWmii,@"STO_CUDA_ENTRY STV_DEFAULT"
_Z11init_curandP17curandStateXORWOWmii:
.text._Z11init_curandP17curandStateXORWOWmii:
        /* <DEDUP_REMOVED lines=15> */
[----:B------:R-:W1:Y:S01]  /*00f0*/  LDCU.64 UR4, c[0x0][0x358] ;  /* 0x00006b00ff0477ac */ /* 0x000e620008000a00 */
[----:B------:R-:W-:Y:S01]  /*0100*/  ISETP.NE.AND P0, PT, R13, RZ, PT ;  /* 0x000000ff0d00720c */ /* 0x000fe20003f05270 */
[----:B------:R-:W-:Y:S05]  /*0110*/  BSSY.RECONVERGENT B0, `(.L_x_80) ;  /* 0x00000e1000007945 */ /* 0x000fea0003800200 */
[----:B------:R-:W2:Y:S01]  /*0120*/  LDC.64 R6, c[0x0][0x380] ;  /* 0x0000e000ff067b82 */ /* 0x000ea20000000a00 */
[----:B0-----:R-:W-:Y:S02]  /*0130*/  LOP3.LUT R0, R2, 0xaad26b49, RZ, 0x3c, !PT ;  /* 0xaad26b4902007812 */ /* 0x001fe400078e3cff */
[----:B------:R-:W-:-:S03]  /*0140*/  LOP3.LUT R2, R3, 0xf7dcefdd, RZ, 0x3c, !PT ;  /* 0xf7dcefdd03027812 */ /* 0x000fc600078e3cff */
[----:B------:R-:W-:Y:S02]  /*0150*/  IMAD R0, R0, 0x4182bed5, RZ ;  /* 0x4182bed500007824 */ /* 0x000fe400078e02ff */
[----:B------:R-:W-:Y:S02]  /*0160*/  IMAD R3, R2, -0x658354e5, RZ ;  /* 0x9a7cab1b02037824 */ /* 0x000fe400078e02ff */
[----:B--2---:R-:W-:Y:S01]  /*0170*/  IMAD.WIDE R6, R13, 0x30, R6 ;  /* 0x000000300d067825 */ /* 0x004fe200078e0206 */
[C---:B------:R-:W-:Y:S02]  /*0180*/  LOP3.LUT R8, R0.reuse, 0x159a55e5, RZ, 0x3c, !PT ;  /* 0x159a55e500087812 */ /* 0x040fe400078e3cff */
[C---:B------:R-:W-:Y:S01]  /*0190*/  IADD3 R4, PT, PT, R0.reuse, 0x64f0c9, R3 ;  /* 0x0064f0c900047810 */ /* 0x040fe20007ffe003 */
[C---:B------:R-:W-:Y:S01]  /*01a0*/  VIADD R5, R0.reuse, 0x75bcd15 ;  /* 0x075bcd1500057836 */ /* 0x040fe20000000000 */
[----:B------:R-:W-:Y:S01]  /*01b0*/  LOP3.LUT R10, R3, 0x5491333, RZ, 0x3c, !PT ;  /* 0x05491333030a7812 */ /* 0x000fe200078e3cff */
[----:B------:R-:W-:-:S02]  /*01c0*/  VIADD R11, R0, 0x583f19 ;  /* 0x00583f19000b7836 */ /* 0x000fc40000000000 */
[----:B------:R-:W-:Y:S01]  /*01d0*/  VIADD R9, R3, 0x1f123bb5 ;  /* 0x1f123bb503097836 */ /* 0x000fe20000000000 */
[----:B-1----:R0:W-:Y:S04]  /*01e0*/  STG.E.64 desc[UR4][R6.64], R4 ;  /* 0x0000000406007986 */ /* 0x0021e8000c101b04 */
[----:B------:R0:W-:Y:S04]  /*01f0*/  STG.E.64 desc[UR4][R6.64+0x8], R8 ;  /* 0x0000080806007986 */ /* 0x0001e8000c101b04 */
[----:B------:R0:W-:Y:S01]  /*0200*/  STG.E.64 desc[UR4][R6.64+0x10], R10 ;  /* 0x0000100a06007986 */ /* 0x0001e2000c101b04 */
[----:B------:R-:W-:Y:S05]  /*0210*/  @!P0 BRA `(.L_x_81) ;  /* 0x0000000c00408947 */ /* 0x000fea0003800000 */
[----:B------:R-:W-:Y:S01]  /*0220*/  SHF.R.S32.HI R0, RZ, 0x1f, R13 ;  /* 0x0000001fff007819 */ /* 0x000fe2000001140d */
[----:B------:R-:W-:-:S07]  /*0230*/  IMAD.MOV.U32 R12, RZ, RZ, RZ ;  /* 0x000000ffff0c7224 */ /* 0x000fce00078e00ff */
.L_x_87:
[----:B-1----:R-:W-:Y:S01]  /*0240*/  LOP3.LUT R2, R13, 0x3, RZ, 0xc0, !PT ;  /* 0x000000030d027812 */ /* 0x002fe200078ec0ff */
[----:B------:R-:W-:Y:S03]  /*0250*/  BSSY.RECONVERGENT B1, `(.L_x_82) ;  /* 0x00000c6000017945 */ /* 0x000fe60003800200 */
[----:B------:R-:W-:-:S04]  /*0260*/  ISETP.NE.U32.AND P0, PT, R2, RZ, PT ;  /* 0x000000ff0200720c */ /* 0x000fc80003f05070 */
[----:B------:R-:W-:-:S13]  /*0270*/  ISETP.NE.AND.EX P0, PT, RZ, RZ, PT, P0 ;  /* 0x000000ffff00720c */ /* 0x000fda0003f05300 */
[----:B------:R-:W-:Y:S05]  /*0280*/  @!P0 BRA `(.L_x_83) ;  /* 0x0000000c00088947 */ /* 0x000fea0003800000 */
[----:B0-----:R-:W0:Y:S01]  /*0290*/  LDC.64 R8, c[0x4][RZ] ;  /* 0x01000000ff087b82 */ /* 0x001e220000000a00 */
[----:B------:R-:W-:Y:S02]  /*02a0*/  IMAD.MOV.U32 R14, RZ, RZ, RZ ;  /* 0x000000ffff0e7224 */ /* 0x000fe400078e00ff */
[----:B0-----:R-:W-:-:S07]  /*02b0*/  IMAD.WIDE.U32 R8, R12, 0xc80, R8 ;  /* 0x00000c800c087825 */ /* 0x001fce00078e0008 */
.L_x_86:
[----:B-1----:R-:W-:Y:S01]  /*02c0*/  IMAD.MOV.U32 R15, RZ, RZ, RZ ;  /* 0x000000ffff0f7224 */ /* 0x002fe200078e00ff */
[----:B------:R-:W-:Y:S01]  /*02d0*/  CS2R R2, SRZ ;  /* 0x0000000000027805 */ /* 0x000fe2000001ff00 */
[----:B------:R-:W-:Y:S01]  /*02e0*/  IMAD.MOV.U32 R17, RZ, RZ, RZ ;  /* 0x000000ffff117224 */ /* 0x000fe200078e00ff */
[----:B------:R-:W-:-:S07]  /*02f0*/  CS2R R4, SRZ ;  /* 0x0000000000047805 */ /* 0x000fce000001ff00 */
.L_x_85:
[----:B------:R-:W-:-:S05]  /*0300*/  IMAD.WIDE.U32 R10, R17, 0x4, R6 ;  /* 0x00000004110a7825 */ /* 0x000fca00078e0006 */
[----:B------:R0:W5:Y:S01]  /*0310*/  LDG.E R16, desc[UR4][R10.64+0x4] ;  /* 0x000004040a107981 */ /* 0x000162000c1e1900 */
[----:B------:R-:W-:-:S07]  /*0320*/  IMAD.MOV.U32 R19, RZ, RZ, RZ ;  /* 0x000000ffff137224 */ /* 0x000fce00078e00ff */
.L_x_84:
[----:B-----5:R-:W-:Y:S01]  /*0330*/  SHF.R.U32.HI R24, RZ, R19, R16 ;  /* 0x00000013ff187219 */ /* 0x020fe20000011610 */
[----:B0-----:R-:W-:-:S03]  /*0340*/  IMAD.SHL.U32 R10, R17, 0x20, RZ ;  /* 0x00000020110a7824 */ /* 0x001fc600078e00ff */
[----:B------:R-:W-:Y:S01]  /*0350*/  LOP3.LUT R11, R24, 0x1, RZ, 0xc0, !PT ;  /* 0x00000001180b7812 */ /* 0x000fe200078ec0ff */
[----:B------:R-:W-:-:S03]  /*0360*/  IMAD.IADD R10, R10, 0x1, R19 ;  /* 0x000000010a0a7824 */ /* 0x000fc600078e0213 */
[----:B------:R-:W-:Y:S01]  /*0370*/  ISETP.NE.U32.AND P0, PT, R11, 0x1, PT ;  /* 0x000000010b00780c */ /* 0x000fe20003f05070 */
[----:B------:R-:W-:-:S03]  /*0380*/  IMAD R11, R10, 0x5, RZ ;  /* 0x000000050a0b7824 */ /* 0x000fc600078e02ff */
[----:B------:R-:W-:Y:S01]  /*0390*/  R2P PR, R24, 0x7e ;  /* 0x0000007e18007804 */ /* 0x000fe20000000000 */
[----:B------:R-:W-:-:S08]  /*03a0*/  IMAD.WIDE.U32 R10, R11, 0x4, R8 ;  /* 0x000000040b0a7825 */ /* 0x000fd000078e0008 */
[----:B------:R-:W2:Y:S04]  /*03b0*/  @!P0 LDG.E R18, desc[UR4][R10.64] ;  /* 0x000000040a128981 */ /* 0x000ea8000c1e1900 */
[----:B------:R-:W3:Y:S04]  /*03c0*/  @!P0 LDG.E R20, desc[UR4][R10.64+0x10] ;  /* 0x000010040a148981 */ /* 0x000ee8000c1e1900 */
[----:B------:R-:W4:Y:S04]  /*03d0*/  @P1 LDG.E R22, desc[UR4][R10.64+0x14] ;  /* 0x000014040a161981 */ /* 0x000f28000c1e1900 */
[----:B------:R-:W4:Y:S04]  /*03e0*/  @P2 LDG.E R26, desc[UR4][R10.64+0x28] ;  /* 0x000028040a1a2981 */ /* 0x000f28000c1e1900 */
[----:B------:R-:W4:Y:S04]  /*03f0*/  @!P0 LDG.E R21, desc[UR4][R10.64+0x4] ;  /* 0x000004040a158981 */ /* 0x000f28000c1e1900 */
[----:B------:R-:W4:Y:S04]  /*0400*/  @!P0 LDG.E R23, desc[UR4][R10.64+0xc] ;  /* 0x00000c040a178981 */ /* 0x000f28000c1e1900 */
[----:B------:R-:W4:Y:S04]  /*0410*/  @P1 LDG.E R25, desc[UR4][R10.64+0x18] ;  /* 0x000018040a191981 */ /* 0x000f28000c1e1900 */
[----:B------:R-:W4:Y:S04]  /*0420*/  @P3 LDG.E R28, desc[UR4][R10.64+0x3c] ;  /* 0x00003c040a1c3981 */ /* 0x000f28000c1e1900 */
[----:B------:R-:W4:Y:S01]  /*0430*/  @P6 LDG.E R27, desc[UR4][R10.64+0x7c] ;  /* 0x00007c040a1b6981 */ /* 0x000f22000c1e1900 */
[----:B--2---:R-:W-:-:S03]  /*0440*/  @!P0 LOP3.LUT R15, R15, R18, RZ, 0x3c, !PT ;  /* 0x000000120f0f8212 */ /* 0x004fc600078e3cff */
[----:B------:R-:W2:Y:S01]  /*0450*/  @!P0 LDG.E R18, desc[UR4][R10.64+0x8] ;  /* 0x000008040a128981 */ /* 0x000ea2000c1e1900 */
[----:B---3--:R-:W-:-:S03]  /*0460*/  @!P0 LOP3.LUT R3, R3, R20, RZ, 0x3c, !PT ;  /* 0x0000001403038212 */ /* 0x008fc600078e3cff */
[----:B------:R-:W3:Y:S01]  /*0470*/  @P1 LDG.E R20, desc[UR4][R10.64+0x24] ;  /* 0x000024040a141981 */ /* 0x000ee2000c1e1900 */
[----:B----4-:R-:W-:-:S03]  /*0480*/  @P1 LOP3.LUT R15, R15, R22, RZ, 0x3c, !PT ;  /* 0x000000160f0f1212 */ /* 0x010fc600078e3cff */
[----:B------:R-:W4:Y:S01]  /*0490*/  @P2 LDG.E R22, desc[UR4][R10.64+0x38] ;  /* 0x000038040a162981 */ /* 0x000f22000c1e1900 */
[----:B------:R-:W-:-:S03]  /*04a0*/  @P2 LOP3.LUT R15, R15, R26, RZ, 0x3c, !PT ;  /* 0x0000001a0f0f2212 */ /* 0x000fc600078e3cff */
[----:B------:R-:W4:Y:S01]  /*04b0*/  @P4 LDG.E R26, desc[UR4][R10.64+0x50] ;  /* 0x000050040a1a4981 */ /* 0x000f22000c1e1900 */
[----:B------:R-:W-:-:S03]  /*04c0*/  @!P0 LOP3.LUT R4, R4, R21, RZ, 0x3c, !PT ;  /* 0x0000001504048212 */ /* 0x000fc600078e3cff */
[----:B------:R-:W4:Y:S01]  /*04d0*/  @P1 LDG.E R21, desc[UR4][R10.64+0x20] ;  /* 0x000020040a151981 */ /* 0x000f22000c1e1900 */
[----:B------:R-:W-:-:S03]  /*04e0*/  @!P0 LOP3.LUT R2, R2, R23, RZ, 0x3c, !PT ;  /* 0x0000001702028212 */ /* 0x000fc600078e3cff */
[----:B------:R-:W4:Y:S01]  /*04f0*/  @P2 LDG.E R23, desc[UR4][R10.64+0x2c] ;  /* 0x00002c040a172981 */ /* 0x000f22000c1e1900 */
[----:B------:R-:W-:-:S03]  /*0500*/  @P1 LOP3.LUT R4, R4, R25, RZ, 0x3c, !PT ;  /* 0x0000001904041212 */ /* 0x000fc600078e3cff */
[----:B------:R-:W4:Y:S01]  /*0510*/  @P2 LDG.E R25, desc[UR4][R10.64+0x34] ;  /* 0x000034040a192981 */ /* 0x000f22000c1e1900 */
[----:B--2---:R-:W-:-:S03]  /*0520*/  @!P0 LOP3.LUT R5, R5, R18, RZ, 0x3c, !PT ;  /* 0x0000001205058212 */ /* 0x004fc600078e3cff */
[----:B------:R-:W2:Y:S01]  /*0530*/  @P1 LDG.E R18, desc[UR4][R10.64+0x1c] ;  /* 0x00001c040a121981 */ /* 0x000ea2000c1e1900 */
[----:B---3--:R-:W-:-:S03]  /*0540*/  @P1 LOP3.LUT R3, R3, R20, RZ, 0x3c, !PT ;  /* 0x0000001403031212 */ /* 0x008fc600078e3cff */
[----:B------:R-:W3:Y:S01]  /*0550*/  @P2 LDG.E R20, desc[UR4][R10.64+0x30] ;  /* 0x000030040a142981 */ /* 0x000ee2000c1e1900 */
[----:B----4-:R-:W-:-:S03]  /*0560*/  @P2 LOP3.LUT R3, R3, R22, RZ, 0x3c, !PT ;  /* 0x0000001603032212 */ /* 0x010fc600078e3cff */
[----:B------:R-:W4:Y:S01]  /*0570*/  @P3 LDG.E R22, desc[UR4][R10.64+0x4c] ;  /* 0x00004c040a163981 */ /* 0x000f22000c1e1900 */
[----:B------:R-:W-:-:S04]  /*0580*/  @P3 LOP3.LUT R15, R15, R28, RZ, 0x3c, !PT ;  /* 0x0000001c0f0f3212 */ /* 0x000fc800078e3cff */
[----:B------:R-:W-:Y:S02]  /*0590*/  @P4 LOP3.LUT R15, R15, R26, RZ, 0x3c, !PT ;  /* 0x0000001a0f0f4212 */ /* 0x000fe400078e3cff */
[----:B------:R-:W-:Y:S01]  /*05a0*/  @P1 LOP3.LUT R2, R2, R21, RZ, 0x3c, !PT ;  /* 0x0000001502021212 */ /* 0x000fe200078e3cff */
[----:B------:R-:W4:Y:S04]  /*05b0*/  @P5 LDG.E R26, desc[UR4][R10.64+0x64] ;  /* 0x000064040a1a5981 */ /* 0x000f28000c1e1900 */
[----:B------:R-:W4:Y:S01]  /*05c0*/  @P3 LDG.E R21, desc[UR4][R10.64+0x40] ;  /* 0x000040040a153981 */ /* 0x000f22000c1e1900 */
[----:B------:R-:W-:Y:S02]  /*05d0*/  @P2 LOP3.LUT R4, R4, R23, RZ, 0x3c, !PT ;  /* 0x0000001704042212 */ /* 0x000fe400078e3cff */
[----:B------:R-:W-:Y:S01]  /*05e0*/  @P2 LOP3.LUT R2, R2, R25, RZ, 0x3c, !PT ;  /* 0x0000001902022212 */ /* 0x000fe200078e3cff */
[----:B------:R-:W4:Y:S04]  /*05f0*/  @P3 LDG.E R23, desc[UR4][R10.64+0x48] ;  /* 0x000048040a173981 */ /* 0x000f28000c1e1900 */
[----:B------:R-:W4:Y:S01]  /*0600*/  @P4 LDG.E R25, desc[UR4][R10.64+0x54] ;  /* 0x000054040a194981 */ /* 0x000f22000c1e1900 */
[----:B--2---:R-:W-:-:S03]  /*0610*/  @P1 LOP3.LUT R5, R5, R18, RZ, 0x3c, !PT ;  /* 0x0000001205051212 */ /* 0x004fc600078e3cff */
[----:B------:R-:W2:Y:S01]  /*0620*/  @P3 LDG.E R18, desc[UR4][R10.64+0x44] ;  /* 0x000044040a123981 */ /* 0x000ea2000c1e1900 */
[----:B---3--:R-:W-:-:S03]  /*0630*/  @P2 LOP3.LUT R5, R5, R20, RZ, 0x3c, !PT ;  /* 0x0000001405052212 */ /* 0x008fc600078e3cff */
[----:B------:R-:W3:Y:S01]  /*0640*/  @P4 LDG.E R20, desc[UR4][R10.64+0x58] ;  /* 0x000058040a144981 */ /* 0x000ee2000c1e1900 */
[----:B----4-:R-:W-:-:S03]  /*0650*/  @P3 LOP3.LUT R3, R3, R22, RZ, 0x3c, !PT ;  /* 0x0000001603033212 */ /* 0x010fc600078e3cff */
[----:B------:R-:W4:Y:S01]  /*0660*/  @P4 LDG.E R22, desc[UR4][R10.64+0x60] ;  /* 0x000060040a164981 */ /* 0x000f22000c1e1900 */
[----:B------:R-:W-:Y:S02]  /*0670*/  LOP3.LUT P0, RZ, R24, 0x80, RZ, 0xc0, !PT ;  /* 0x0000008018ff7812 */ /* 0x000fe4000780c0ff */
[----:B------:R-:W-:Y:S02]  /*0680*/  @P5 LOP3.LUT R15, R15, R26, RZ, 0x3c, !PT ;  /* 0x0000001a0f0f5212 */ /* 0x000fe400078e3cff */
[----:B------:R-:W4:Y:S01]  /*0690*/  @P6 LDG.E R26, desc[UR4][R10.64+0x78] ;  /* 0x000078040a1a6981 */ /* 0x000f22000c1e1900 */
[----:B------:R-:W-:-:S03]  /*06a0*/  @P3 LOP3.LUT R4, R4, R21, RZ, 0x3c, !PT ;  /* 0x0000001504043212 */ /* 0x000fc600078e3cff */
[----:B------:R-:W4:Y:S01]  /*06b0*/  @P4 LDG.E R21, desc[UR4][R10.64+0x5c] ;  /* 0x00005c040a154981 */ /* 0x000f22000c1e1900 */
[----:B------:R-:W-:-:S03]  /*06c0*/  @P3 LOP3.LUT R2, R2, R23, RZ, 0x3c, !PT ;  /* 0x0000001702023212 */ /* 0x000fc600078e3cff */
[----:B------:R-:W4:Y:S01]  /*06d0*/  @P5 LDG.E R23, desc[UR4][R10.64+0x68] ;  /* 0x000068040a175981 */ /* 0x000f22000c1e1900 */
[----:B------:R-:W-:-:S03]  /*06e0*/  @P4 LOP3.LUT R4, R4, R25, RZ, 0x3c, !PT ;  /* 0x0000001904044212 */ /* 0x000fc600078e3cff */
[----:B------:R-:W4:Y:S01]  /*06f0*/  @P5 LDG.E R25, desc[UR4][R10.64+0x70] ;  /* 0x000070040a195981 */ /* 0x000f22000c1e1900 */
[----:B--2---:R-:W-:-:S03]  /*0700*/  @P3 LOP3.LUT R5, R5, R18, RZ, 0x3c, !PT ;  /* 0x0000001205053212 */ /* 0x004fc600078e3cff */
[----:B------:R-:W2:Y:S01]  /*0710*/  @P5 LDG.E R18, desc[UR4][R10.64+0x6c] ;  /* 0x00006c040a125981 */ /* 0x000ea2000c1e1900 */
[----:B---3--:R-:W-:-:S03]  /*0720*/  @P4 LOP3.LUT R5, R5, R20, RZ, 0x3c, !PT ;  /* 0x0000001405054212 */ /* 0x008fc600078e3cff */
[----:B------:R-:W3:Y:S01]  /*0730*/  @P5 LDG.E R20, desc[UR4][R10.64+0x74] ;  /* 0x000074040a145981 */ /* 0x000ee2000c1e1900 */
[----:B----4-:R-:W-:-:S03]  /*0740*/  @P4 LOP3.LUT R3, R3, R22, RZ, 0x3c, !PT ;  /* 0x0000001603034212 */ /* 0x010fc600078e3cff */
[----:B------:R-:W4:Y:S01]  /*0750*/  @P0 LDG.E R22, desc[UR4][R10.64+0x8c] ;  /* 0x00008c040a160981 */ /* 0x000f22000c1e1900 */
[----:B------:R-:W-:-:S03]  /*0760*/  @P6 LOP3.LUT R15, R15, R26, RZ, 0x3c, !PT ;  /* 0x0000001a0f0f6212 */ /* 0x000fc600078e3cff */
        /* <DEDUP_REMOVED lines=13> */
[----:B------:R-:W-:Y:S02]  /*0840*/  @P6 LOP3.LUT R4, R4, R27, RZ, 0x3c, !PT ;  /* 0x0000001b04046212 */ /* 0x000fe400078e3cff */
[----:B------:R-:W-:Y:S02]  /*0850*/  @P6 LOP3.LUT R2, R2, R21, RZ, 0x3c, !PT ;  /* 0x0000001502026212 */ /* 0x000fe400078e3cff */
[----:B------:R-:W-:Y:S02]  /*0860*/  @P0 LOP3.LUT R4, R4, R23, RZ, 0x3c, !PT ;  /* 0x0000001704040212 */ /* 0x000fe400078e3cff */
[----:B------:R-:W-:Y:S02]  /*0870*/  @P0 LOP3.LUT R2, R2, R25, RZ, 0x3c, !PT ;  /* 0x0000001902020212 */ /* 0x000fe400078e3cff */
[----:B--2---:R-:W-:Y:S02]  /*0880*/  @P6 LOP3.LUT R5, R5, R18, RZ, 0x3c, !PT ;  /* 0x0000001205056212 */ /* 0x004fe400078e3cff */
[----:B---3--:R-:W-:-:S02]  /*0890*/  @P6 LOP3.LUT R3, R3, R20, RZ, 0x3c, !PT ;  /* 0x0000001403036212 */ /* 0x008fc400078e3cff */
[----:B----4-:R-:W-:Y:S02]  /*08a0*/  @P0 LOP3.LUT R5, R5, R22, RZ, 0x3c, !PT ;  /* 0x0000001605050212 */ /* 0x010fe400078e3cff */
[----:B------:R-:W-:Y:S02]  /*08b0*/  @P0 LOP3.LUT R3, R3, R26, RZ, 0x3c, !PT ;  /* 0x0000001a03030212 */ /* 0x000fe400078e3cff */
[----:B------:R-:W-:-:S13]  /*08c0*/  R2P PR, R24.B1, 0x7f ;  /* 0x0000007f18007804 */ /* 0x000fda0000001000 */
[----:B------:R-:W2:Y:S04]  /*08d0*/  @P0 LDG.E R18, desc[UR4][R10.64+0xa0] ;  /* 0x0000a0040a120981 */ /* 0x000ea8000c1e1900 */
[----:B------:R-:W3:Y:S04]  /*08e0*/  @P1 LDG.E R22, desc[UR4][R10.64+0xb4] ;  /* 0x0000b4040a161981 */ /* 0x000ee8000c1e1900 */
[----:B------:R-:W4:Y:S04]  /*08f0*/  @P2 LDG.E R26, desc[UR4][R10.64+0xc8] ;  /* 0x0000c8040a1a2981 */ /* 0x000f28000c1e1900 */
[----:B------:R-:W4:Y:S04]  /*0900*/  @P3 LDG.E R28, desc[UR4][R10.64+0xdc] ;  /* 0x0000dc040a1c3981 */ /* 0x000f28000c1e1900 */
[----:B------:R-:W4:Y:S04]  /*0910*/  @P0 LDG.E R23, desc[UR4][R10.64+0xa4] ;  /* 0x0000a4040a170981 */ /* 0x000f28000c1e1900 */
[----:B------:R-:W4:Y:S04]  /*0920*/  @P0 LDG.E R20, desc[UR4][R10.64+0xa8] ;  /* 0x0000a8040a140981 */ /* 0x000f28000c1e1900 */
[----:B------:R-:W4:Y:S04]  /*0930*/  @P4 LDG.E R25, desc[UR4][R10.64+0xf0] ;  /* 0x0000f0040a194981 */ /* 0x000f28000c1e1900 */
        /* <DEDUP_REMOVED lines=21> */
[----:B------:R-:W-:Y:S02]  /*0a90*/  LOP3.LUT P0, RZ, R24, 0x8000, RZ, 0xc0, !PT ;  /* 0x0000800018ff7812 */ /* 0x000fe4000780c0ff */
[----:B----4-:R-:W-:Y:S01]  /*0aa0*/  @P5 LOP3.LUT R15, R15, R26, RZ, 0x3c, !PT ;  /* 0x0000001a0f0f5212 */ /* 0x010fe200078e3cff */
[----:B------:R-:W4:Y:S04]  /*0ab0*/  @P3 LDG.E R24, desc[UR4][R10.64+0xe4] ;  /* 0x0000e4040a183981 */ /* 0x000f28000c1e1900 */
[----:B------:R-:W2:Y:S01]  /*0ac0*/  @P6 LDG.E R26, desc[UR4][R10.64+0x118] ;  /* 0x000118040a1a6981 */ /* 0x000ea2000c1e1900 */
        /* <DEDUP_REMOVED lines=8> */
[----:B---3--:R-:W-:-:S03]  /*0b50*/  @P2 LOP3.LUT R3, R3, R22, RZ, 0x3c, !PT ;  /* 0x0000001603032212 */ /* 0x008fc600078e3cff */
[----:B------:R-:W3:Y:S01]  /*0b60*/  @P4 LDG.E R22, desc[UR4][R10.64+0x100] ;  /* 0x000100040a164981 */ /* 0x000ee2000c1e1900 */
[----:B--2---:R-:W-:-:S03]  /*0b70*/  @P6 LOP3.LUT R15, R15, R26, RZ, 0x3c, !PT ;  /* 0x0000001a0f0f6212 */ /* 0x004fc600078e3cff */
[----:B------:R-:W2:Y:S01]  /*0b80*/  @P0 LDG.E R26, desc[UR4][R10.64+0x12c] ;  /* 0x00012c040a1a0981 */ /* 0x000ea2000c1e1900 */
[----:B----4-:R-:W-:-:S03]  /*0b90*/  @P2 LOP3.LUT R2, R2, R23, RZ, 0x3c, !PT ;  /* 0x0000001702022212 */ /* 0x010fc600078e3cff */
[----:B------:R-:W4:Y:S01]  /*0ba0*/  @P4 LDG.E R23, desc[UR4][R10.64+0xfc] ;  /* 0x0000fc040a174981 */ /* 0x000f22000c1e1900 */
[----:B------:R-:W-:-:S03]  /*0bb0*/  @P2 LOP3.LUT R5, R5, R20, RZ, 0x3c, !PT ;  /* 0x0000001405052212 */ /* 0x000fc600078e3cff */
[----:B------:R-:W4:Y:S01]  /*0bc0*/  @P4 LDG.E R20, desc[UR4][R10.64+0xf8] ;  /* 0x0000f8040a144981 */ /* 0x000f22000c1e1900 */
[----:B------:R-:W-:Y:S02]  /*0bd0*/  @P3 LOP3.LUT R2, R2, R27, RZ, 0x3c, !PT ;  /* 0x0000001b02023212 */ /* 0x000fe400078e3cff */
[----:B------:R-:W-:Y:S01]  /*0be0*/  @P3 LOP3.LUT R4, R4, R25, RZ, 0x3c, !PT ;  /* 0x0000001904043212 */ /* 0x000fe200078e3cff */
[----:B------:R-:W4:Y:S01]  /*0bf0*/  @P5 LDG.E R27, desc[UR4][R10.64+0x110] ;  /* 0x000110040a1b5981 */ /* 0x000f22000c1e1900 */
[----:B------:R-:W-:-:S03]  /*0c00*/  @P3 LOP3.LUT R5, R5, R24, RZ, 0x3c, !PT ;  /* 0x0000001805053212 */ /* 0x000fc600078e3cff */
[----:B------:R-:W4:Y:S04]  /*0c10*/  @P5 LDG.E R25, desc[UR4][R10.64+0x108] ;  /* 0x000108040a195981 */ /* 0x000f28000c1e1900 */
        /* <DEDUP_REMOVED lines=19> */
[----:B------:R-:W-:-:S05]  /*0d50*/  VIADD R19, R19, 0x10 ;  /* 0x0000001013137836 */ /* 0x000fca0000000000 */
[----:B------:R-:W-:Y:S02]  /*0d60*/  ISETP.NE.AND P1, PT, R19, 0x20, PT ;  /* 0x000000201300780c */ /* 0x000fe40003f25270 */
[----:B------:R-:W-:Y:S02]  /*0d70*/  @P5 LOP3.LUT R3, R3, R18, RZ, 0x3c, !PT ;  /* 0x0000001203035212 */ /* 0x000fe400078e3cff */
[----:B------:R-:W-:Y:S02]  /*0d80*/  @P6 LOP3.LUT R4, R4, R21, RZ, 0x3c, !PT ;  /* 0x0000001504046212 */ /* 0x000fe400078e3cff */
[----:B---3--:R-:W-:-:S04]  /*0d90*/  @P6 LOP3.LUT R3, R3, R22, RZ, 0x3c, !PT ;  /* 0x0000001603036212 */ /* 0x008fc800078e3cff */
[----:B--2---:R-:W-:Y:S02]  /*0da0*/  @P0 LOP3.LUT R3, R3, R26, RZ, 0x3c, !PT ;  /* 0x0000001a03030212 */ /* 0x004fe400078e3cff */
[----:B----4-:R-:W-:Y:S02]  /*0db0*/  @P6 LOP3.LUT R2, R2, R23, RZ, 0x3c, !PT ;  /* 0x0000001702026212 */ /* 0x010fe400078e3cff */
[----:B------:R-:W-:Y:S02]  /*0dc0*/  @P6 LOP3.LUT R5, R5, R20, RZ, 0x3c, !PT ;  /* 0x0000001405056212 */ /* 0x000fe400078e3cff */
[----:B------:R-:W-:Y:S02]  /*0dd0*/  @P0 LOP3.LUT R2, R2, R27, RZ, 0x3c, !PT ;  /* 0x0000001b02020212 */ /* 0x000fe400078e3cff */
[----:B------:R-:W-:Y:S02]  /*0de0*/  @P0 LOP3.LUT R4, R4, R25, RZ, 0x3c, !PT ;  /* 0x0000001904040212 */ /* 0x000fe400078e3cff */
[----:B------:R-:W-:Y:S01]  /*0df0*/  @P0 LOP3.LUT R5, R5, R24, RZ, 0x3c, !PT ;  /* 0x0000001805050212 */ /* 0x000fe200078e3cff */
[----:B------:R-:W-:Y:S06]  /*0e00*/  @P1 BRA `(.L_x_84) ;  /* 0xfffffff400481947 */ /* 0x000fec000383ffff */
[----:B------:R-:W-:-:S05]  /*0e10*/  VIADD R17, R17, 0x1 ;  /* 0x0000000111117836 */ /* 0x000fca0000000000 */
[----:B------:R-:W-:-:S13]  /*0e20*/  ISETP.NE.AND P0, PT, R17, 0x5, PT ;  /* 0x000000051100780c */ /* 0x000fda0003f05270 */
[----:B------:R-:W-:Y:S05]  /*0e30*/  @P0 BRA `(.L_x_85) ;  /* 0xfffffff400300947 */ /* 0x000fea000383ffff */
[----:B------:R1:W-:Y:S01]  /*0e40*/  STG.E.64 desc[UR4][R6.64+0x8], R4 ;  /* 0x0000080406007986 */ /* 0x0003e2000c101b04 */
[----:B------:R-:W-:Y:S01]  /*0e50*/  VIADD R14, R14, 0x1 ;  /* 0x000000010e0e7836 */ /* 0x000fe20000000000 */
[----:B------:R-:W-:Y:S02]  /*0e60*/  LOP3.LUT R11, R13, 0x3, RZ, 0xc0, !PT ;  /* 0x000000030d0b7812 */ /* 0x000fe400078ec0ff */
[----:B------:R1:W-:Y:S02]  /*0e70*/  STG.E.64 desc[UR4][R6.64+0x10], R2 ;  /* 0x0000100206007986 */ /* 0x0003e4000c101b04 */
[----:B------:R-:W-:Y:S02]  /*0e80*/  ISETP.GE.U32.AND P0, PT, R14, R11, PT ;  /* 0x0000000b0e00720c */ /* 0x000fe40003f06070 */
[----:B------:R1:W-:Y:S11]  /*0e90*/  STG.E desc[UR4][R6.64+0x4], R15 ;  /* 0x0000040f06007986 */ /* 0x0003f6000c101904 */
[----:B------:R-:W-:Y:S05]  /*0ea0*/  @!P0 BRA `(.L_x_86) ;  /* 0xfffffff400048947 */ /* 0x000fea000383ffff */
.L_x_83:
[----:B------:R-:W-:Y:S05]  /*0eb0*/  BSYNC.RECONVERGENT B1 ;  /* 0x0000000000017941 */ /* 0x000fea0003800200 */
.L_x_82:
[C---:B------:R-:W-:Y:S01]  /*0ec0*/  ISETP.GT.U32.AND P0, PT, R13.reuse, 0x3, PT ;  /* 0x000000030d00780c */ /* 0x040fe20003f04070 */
[----:B------:R-:W-:Y:S01]  /*0ed0*/  VIADD R12, R12, 0x1 ;  /* 0x000000010c0c7836 */ /* 0x000fe20000000000 */
[--C-:B------:R-:W-:Y:S02]  /*0ee0*/  SHF.R.U64 R13, R13, 0x2, R0.reuse ;  /* 0x000000020d0d7819 */ /* 0x100fe40000001200 */
[----:B------:R-:W-:Y:S02]  /*0ef0*/  ISETP.GT.U32.AND.EX P0, PT, R0, RZ, PT, P0 ;  /* 0x000000ff0000720c */ /* 0x000fe40003f04100 */
[----:B------:R-:W-:-:S11]  /*0f00*/  SHF.R.U32.HI R0, RZ, 0x2, R0 ;  /* 0x00000002ff007819 */ /* 0x000fd60000011600 */
[----:B------:R-:W-:Y:S05]  /*0f10*/  @P0 BRA `(.L_x_87) ;  /* 0xfffffff000c80947 */ /* 0x000fea000383ffff */
.L_x_81:
[----:B------:R-:W-:Y:S05]  /*0f20*/  BSYNC.RECONVERGENT B0 ;  /* 0x0000000000007941 */ /* 0x000fea0003800200 */
.L_x_80:
[----:B------:R-:W-:Y:S04]  /*0f30*/  STG.E.64 desc[UR4][R6.64+0x18], RZ ;  /* 0x000018ff06007986 */ /* 0x000fe8000c101b04 */
[----:B------:R-:W-:Y:S04]  /*0f40*/  STG.E desc[UR4][R6.64+0x20], RZ ;  /* 0x000020ff06007986 */ /* 0x000fe8000c101904 */
[----:B------:R-:W-:Y:S01]  /*0f50*/  STG.E.64 desc[UR4][R6.64+0x28], RZ ;  /* 0x000028ff06007986 */ /* 0x000fe2000c101b04 */
[----:B------:R-:W-:Y:S05]  /*0f60*/  EXIT ;  /* 0x000000000000794d */ /* 0x000fea0003800000 */
.L_x_88:
        /* <DEDUP_REMOVED lines=9> */
.L_x_102:


//--------------------- .nv.global.init           --------------------------
	.section	.nv.global.init,"aw",@progbits
	.align	4
.nv.global.init:
	.type		__cudart_i2opi_f,@object
	.size		__cudart_i2opi_f,(mrg32k3aM1SubSeq - __cudart_i2opi_f)
__cudart_i2opi_f:
        /*0000*/ 	.byte	0x41, 0x90, 0x43, 0x3c, 0x99, 0x95, 0x62, 0xdb, 0xc0, 0xdd, 0x34, 0xf5, 0xd1, 0x57, 0x27, 0xfc
        /*0010*/ 	.byte	0x29, 0x15, 0x44, 0x4e, 0x6e, 0x83, 0xf9, 0xa2
	.type		mrg32k3aM1SubSeq,@object
	.size		mrg32k3aM1SubSeq,(mrg32k3aM2SubSeq - mrg32k3aM1SubSeq)
mrg32k3aM1SubSeq:
        /*0018*/ 	.byte	0x0b, 0xcc, 0xee, 0x04, 0x73, 0x29, 0x8b, 0x6f, 0xf6, 0x53, 0x03, 0xf6, 0x23, 0xf6, 0xea, 0xda
        /* <DEDUP_REMOVED lines=125> */
	.type		mrg32k3aM2SubSeq,@object
	.size		mrg32k3aM2SubSeq,(mrg32k3aM1 - mrg32k3aM2SubSeq)
mrg32k3aM2SubSeq:
        /* <DEDUP_REMOVED lines=126> */
	.type		mrg32k3aM1,@object
	.size		mrg32k3aM1,(mrg32k3aM1Seq - mrg32k3aM1)
mrg32k3aM1:
        /* <DEDUP_REMOVED lines=144> */
	.type		mrg32k3aM1Seq,@object
	.size		mrg32k3aM1Seq,(mrg32k3aM2 - mrg32k3aM1Seq)
mrg32k3aM1Seq:
        /* <DEDUP_REMOVED lines=144> */
	.type		mrg32k3aM2,@object
	.size		mrg32k3aM2,(mrg32k3aM2Seq - mrg32k3aM2)
mrg32k3aM2:
        /* <DEDUP_REMOVED lines=144> */
	.type		mrg32k3aM2Seq,@object
	.size		mrg32k3aM2Seq,(precalc_xorwow_matrix - mrg32k3aM2Seq)
mrg32k3aM2Seq:
        /* <DEDUP_REMOVED lines=144> */
	.type		precalc_xorwow_matrix,@object
	.size		precalc_xorwow_matrix,(precalc_xorwow_offset_matrix - precalc_xorwow_matrix)
precalc_xorwow_matrix:
        /* <DEDUP_REMOVED lines=6400> */
	.type		precalc_xorwow_offset_matrix,@object
	.size		precalc_xorwow_offset_matrix,(.L_1 - precalc_xorwow_offset_matrix)
precalc_xorwow_offset_matrix:
        /* <DEDUP_REMOVED lines=6400> */
.L_1:


//--------------------- .nv.shared.reserved.0     --------------------------
	.section	.nv.shared.reserved.0,"aw",@nobits
	.weak		__nv_reservedSMEM_offset_0_alias
	.size		__nv_reservedSMEM_offset_0_alias, 0, 64
	.other		__nv_reservedSMEM_offset_0_alias,@"STO_CUDA_RESERVED_SHARED STV_DEFAULT"
__nv_reservedSMEM_offset_0_alias:
	.zero		0
	.zero		64


//--------------------- .nv.constant0._Z20elementwise_multiplyPfS_S_ii --------------------------
	.section	.nv.constant0._Z20elementwise_multiplyPfS_S_ii,"a",@progbits
	.sectionflags	@""
	.align	4
.nv.constant0._Z20elementwise_multiplyPfS_S_ii:
	.zero		928


//--------------------- .nv.constant0._Z12zero_flux_BCPfii --------------------------
	.section	.nv.constant0._Z12zero_flux_BCPfii,"a",@progbits
	.sectionflags	@""
	.align	4
.nv.constant0._Z12zero_flux_BCPfii:
	.zero		912


//--------------------- .nv.constant0._Z7T_fieldPfS_S_ffii --------------------------
	.section	.nv.constant0._Z7T_fieldPfS_S_ffii,"a",@progbits
	.sectionflags	@""
	.align	4
.nv.constant0._Z7T_fieldPfS_S_ffii:
	.zero		936


//--------------------- .nv.constant0._Z11phase_fieldP17curandStateXORWOWPfS1_S1_S1_S1_S1_S1_S1_S1_S1_ffii --------------------------
	.section	.nv.constant0._Z11phase_fieldP17curandStateXORWOWPfS1_S1_S1_S1_S1_S1_S1_S1_S1_ffii,"a",@progbits
	.sectionflags	@""
	.align	4
.nv.constant0._Z11phase_fieldP17curandStateXORWOWPfS1_S1_S1_S1_S1_S1_S1_S1_S1_ffii:
	.zero		1000


//--------------------- .nv.constant0._Z7get_epsPfS_S_ii --------------------------
	.section	.nv.constant0._Z7get_epsPfS_S_ii,"a",@progbits
	.sectionflags	@""
	.align	4
.nv.constant0._Z7get_epsPfS_S_ii:
	.zero		928


//--------------------- .nv.constant0._Z9get_thetaPfS_S_ii --------------------------
	.section	.nv.constant0._Z9get_thetaPfS_S_ii,"a",@progbits
	.sectionflags	@""
	.align	4
.nv.constant0._Z9get_thetaPfS_S_ii:
	.zero		928


//--------------------- .nv.constant0._Z7laplacePfS_ffii --------------------------
	.section	.nv.constant0._Z7laplacePfS_ffii,"a",@progbits
	.sectionflags	@""
	.align	4
.nv.constant0._Z7laplacePfS_ffii:
	.zero		928


//--------------------- .nv.constant0._Z4gradPfS_S_ffii --------------------------
	.section	.nv.constant0._Z4gradPfS_S_ffii,"a",@progbits
	.sectionflags	@""
	.align	4
.nv.constant0._Z4gradPfS_S_ffii:
	.zero		936


//--------------------- .nv.constant0._Z11init_curandP17curandStateXORWOWmii --------------------------
	.section	.nv.constant0._Z11init_curandP17curandStateXORWOWmii,"a",@progbits
	.sectionflags	@""
	.align	4
.nv.constant0._Z11init_curandP17curandStateXORWOWmii:
	.zero		920


//--------------------- SYMBOLS --------------------------

	.type		.nv.reservedSmem.offset0,@object
	.size		.nv.reservedSmem.offset0,0x4
